//
// Generated by NVIDIA NVVM Compiler
//
// Compiler Build ID: CL-36424714
// Cuda compilation tools, release 13.0, V13.0.88
// Based on NVVM 20.0.0
//

.version 9.0
.target sm_100
.address_size 64

	// .globl	_Z20naive_softmax_kernelPfS_ii
// _ZZ24optimized_softmax_kernelPfS_iiE4smem has been demoted
// _ZZ26optimized_softmax_kernel_2PfS_iiE4smem has been demoted

.visible .entry _Z20naive_softmax_kernelPfS_ii(
	.param .u64 .ptr .align 1 _Z20naive_softmax_kernelPfS_ii_param_0,
	.param .u64 .ptr .align 1 _Z20naive_softmax_kernelPfS_ii_param_1,
	.param .u32 _Z20naive_softmax_kernelPfS_ii_param_2,
	.param .u32 _Z20naive_softmax_kernelPfS_ii_param_3
)
{
	.reg .pred 	%p<29>;
	.reg .b32 	%r<146>;
	.reg .b32 	%f<496>;
	.reg .b64 	%rd<37>;

	ld.param.u64 	%rd7, [_Z20naive_softmax_kernelPfS_ii_param_0];
	ld.param.u64 	%rd8, [_Z20naive_softmax_kernelPfS_ii_param_1];
	ld.param.u32 	%r52, [_Z20naive_softmax_kernelPfS_ii_param_2];
	ld.param.u32 	%r51, [_Z20naive_softmax_kernelPfS_ii_param_3];
	cvta.to.global.u64 	%rd1, %rd8;
	cvta.to.global.u64 	%rd2, %rd7;
	mov.u32 	%r53, %ntid.x;
	mov.u32 	%r54, %ctaid.x;
	mov.u32 	%r55, %tid.x;
	mad.lo.s32 	%r1, %r53, %r54, %r55;
	setp.ge.s32 	%p1, %r1, %r52;
	@%p1 bra 	$L__BB0_38;
	setp.lt.s32 	%p2, %r51, 1;
	mov.f32 	%f486, 0fFF800000;
	@%p2 bra 	$L__BB0_14;
	mul.lo.s32 	%r2, %r51, %r1;
	and.b32  	%r3, %r51, 15;
	setp.lt.u32 	%p3, %r51, 16;
	mov.f32 	%f486, 0fFF800000;
	mov.b32 	%r129, 0;
	@%p3 bra 	$L__BB0_5;
	and.b32  	%r129, %r51, 2147483632;
	neg.s32 	%r135, %r129;
	add.s64 	%rd3, %rd2, 32;
	mov.f32 	%f486, 0fFF800000;
	mov.u32 	%r134, %r2;
$L__BB0_4:
	.pragma "nounroll";
	mul.wide.s32 	%rd9, %r134, 4;
	add.s64 	%rd10, %rd3, %rd9;
	ld.global.f32 	%f30, [%rd10+-32];
	max.f32 	%f31, %f486, %f30;
	ld.global.f32 	%f32, [%rd10+-28];
	max.f32 	%f33, %f31, %f32;
	ld.global.f32 	%f34, [%rd10+-24];
	max.f32 	%f35, %f33, %f34;
	ld.global.f32 	%f36, [%rd10+-20];
	max.f32 	%f37, %f35, %f36;
	ld.global.f32 	%f38, [%rd10+-16];
	max.f32 	%f39, %f37, %f38;
	ld.global.f32 	%f40, [%rd10+-12];
	max.f32 	%f41, %f39, %f40;
	ld.global.f32 	%f42, [%rd10+-8];
	max.f32 	%f43, %f41, %f42;
	ld.global.f32 	%f44, [%rd10+-4];
	max.f32 	%f45, %f43, %f44;
	ld.global.f32 	%f46, [%rd10];
	max.f32 	%f47, %f45, %f46;
	ld.global.f32 	%f48, [%rd10+4];
	max.f32 	%f49, %f47, %f48;
	ld.global.f32 	%f50, [%rd10+8];
	max.f32 	%f51, %f49, %f50;
	ld.global.f32 	%f52, [%rd10+12];
	max.f32 	%f53, %f51, %f52;
	ld.global.f32 	%f54, [%rd10+16];
	max.f32 	%f55, %f53, %f54;
	ld.global.f32 	%f56, [%rd10+20];
	max.f32 	%f57, %f55, %f56;
	ld.global.f32 	%f58, [%rd10+24];
	max.f32 	%f59, %f57, %f58;
	ld.global.f32 	%f60, [%rd10+28];
	max.f32 	%f486, %f59, %f60;
	add.s32 	%r135, %r135, 16;
	add.s32 	%r134, %r134, 16;
	setp.eq.s32 	%p4, %r135, 0;
	@%p4 bra 	$L__BB0_5;
	bra.uni 	$L__BB0_4;
$L__BB0_5:
	setp.eq.s32 	%p5, %r3, 0;
	@%p5 bra 	$L__BB0_14;
	and.b32  	%r7, %r51, 7;
	setp.lt.u32 	%p6, %r3, 8;
	@%p6 bra 	$L__BB0_8;
	add.s32 	%r57, %r129, %r2;
	mul.wide.s32 	%rd11, %r57, 4;
	add.s64 	%rd12, %rd2, %rd11;
	ld.global.f32 	%f62, [%rd12];
	max.f32 	%f63, %f486, %f62;
	ld.global.f32 	%f64, [%rd12+4];
	max.f32 	%f65, %f63, %f64;
	ld.global.f32 	%f66, [%rd12+8];
	max.f32 	%f67, %f65, %f66;
	ld.global.f32 	%f68, [%rd12+12];
	max.f32 	%f69, %f67, %f68;
	ld.global.f32 	%f70, [%rd12+16];
	max.f32 	%f71, %f69, %f70;
	ld.global.f32 	%f72, [%rd12+20];
	max.f32 	%f73, %f71, %f72;
	ld.global.f32 	%f74, [%rd12+24];
	max.f32 	%f75, %f73, %f74;
	ld.global.f32 	%f76, [%rd12+28];
	max.f32 	%f486, %f75, %f76;
	add.s32 	%r129, %r129, 8;
$L__BB0_8:
	setp.eq.s32 	%p7, %r7, 0;
	@%p7 bra 	$L__BB0_14;
	and.b32  	%r10, %r51, 3;
	setp.lt.u32 	%p8, %r7, 4;
	@%p8 bra 	$L__BB0_11;
	add.s32 	%r58, %r129, %r2;
	mul.wide.s32 	%rd13, %r58, 4;
	add.s64 	%rd14, %rd2, %rd13;
	ld.global.f32 	%f78, [%rd14];
	max.f32 	%f79, %f486, %f78;
	ld.global.f32 	%f80, [%rd14+4];
	max.f32 	%f81, %f79, %f80;
	ld.global.f32 	%f82, [%rd14+8];
	max.f32 	%f83, %f81, %f82;
	ld.global.f32 	%f84, [%rd14+12];
	max.f32 	%f486, %f83, %f84;
	add.s32 	%r129, %r129, 4;
$L__BB0_11:
	setp.eq.s32 	%p9, %r10, 0;
	@%p9 bra 	$L__BB0_14;
	add.s32 	%r133, %r129, %r2;
	neg.s32 	%r132, %r10;
$L__BB0_13:
	.pragma "nounroll";
	mul.wide.s32 	%rd15, %r133, 4;
	add.s64 	%rd16, %rd2, %rd15;
	ld.global.f32 	%f85, [%rd16];
	max.f32 	%f486, %f486, %f85;
	add.s32 	%r133, %r133, 1;
	add.s32 	%r132, %r132, 1;
	setp.ne.s32 	%p10, %r132, 0;
	@%p10 bra 	$L__BB0_13;
$L__BB0_14:
	setp.lt.s32 	%p11, %r51, 1;
	mov.f32 	%f494, 0f00000000;
	@%p11 bra 	$L__BB0_26;
	mul.lo.s32 	%r19, %r51, %r1;
	and.b32  	%r20, %r51, 7;
	setp.lt.u32 	%p12, %r51, 8;
	mov.f32 	%f494, 0f00000000;
	mov.b32 	%r136, 0;
	@%p12 bra 	$L__BB0_18;
	and.b32  	%r136, %r51, 2147483640;
	neg.s32 	%r140, %r136;
	add.s64 	%rd4, %rd2, 16;
	mov.f32 	%f494, 0f00000000;
	mov.u32 	%r139, %r19;
$L__BB0_17:
	.pragma "nounroll";
	mul.wide.s32 	%rd17, %r139, 4;
	add.s64 	%rd18, %rd4, %rd17;
	ld.global.f32 	%f90, [%rd18+-16];
	sub.f32 	%f91, %f90, %f486;
	fma.rn.f32 	%f92, %f91, 0f3BBB989D, 0f3F000000;
	cvt.sat.f32.f32 	%f93, %f92;
	mov.f32 	%f94, 0f4B400001;
	mov.f32 	%f95, 0f437C0000;
	fma.rm.f32 	%f96, %f93, %f95, %f94;
	add.f32 	%f97, %f96, 0fCB40007F;
	neg.f32 	%f98, %f97;
	fma.rn.f32 	%f99, %f91, 0f3FB8AA3B, %f98;
	fma.rn.f32 	%f100, %f91, 0f32A57060, %f99;
	mov.b32 	%r60, %f96;
	shl.b32 	%r61, %r60, 23;
	mov.b32 	%f101, %r61;
	ex2.approx.ftz.f32 	%f102, %f100;
	fma.rn.f32 	%f103, %f102, %f101, %f494;
	ld.global.f32 	%f104, [%rd18+-12];
	sub.f32 	%f105, %f104, %f486;
	fma.rn.f32 	%f106, %f105, 0f3BBB989D, 0f3F000000;
	cvt.sat.f32.f32 	%f107, %f106;
	fma.rm.f32 	%f108, %f107, %f95, %f94;
	add.f32 	%f109, %f108, 0fCB40007F;
	neg.f32 	%f110, %f109;
	fma.rn.f32 	%f111, %f105, 0f3FB8AA3B, %f110;
	fma.rn.f32 	%f112, %f105, 0f32A57060, %f111;
	mov.b32 	%r62, %f108;
	shl.b32 	%r63, %r62, 23;
	mov.b32 	%f113, %r63;
	ex2.approx.ftz.f32 	%f114, %f112;
	fma.rn.f32 	%f115, %f114, %f113, %f103;
	ld.global.f32 	%f116, [%rd18+-8];
	sub.f32 	%f117, %f116, %f486;
	fma.rn.f32 	%f118, %f117, 0f3BBB989D, 0f3F000000;
	cvt.sat.f32.f32 	%f119, %f118;
	fma.rm.f32 	%f120, %f119, %f95, %f94;
	add.f32 	%f121, %f120, 0fCB40007F;
	neg.f32 	%f122, %f121;
	fma.rn.f32 	%f123, %f117, 0f3FB8AA3B, %f122;
	fma.rn.f32 	%f124, %f117, 0f32A57060, %f123;
	mov.b32 	%r64, %f120;
	shl.b32 	%r65, %r64, 23;
	mov.b32 	%f125, %r65;
	ex2.approx.ftz.f32 	%f126, %f124;
	fma.rn.f32 	%f127, %f126, %f125, %f115;
	ld.global.f32 	%f128, [%rd18+-4];
	sub.f32 	%f129, %f128, %f486;
	fma.rn.f32 	%f130, %f129, 0f3BBB989D, 0f3F000000;
	cvt.sat.f32.f32 	%f131, %f130;
	fma.rm.f32 	%f132, %f131, %f95, %f94;
	add.f32 	%f133, %f132, 0fCB40007F;
	neg.f32 	%f134, %f133;
	fma.rn.f32 	%f135, %f129, 0f3FB8AA3B, %f134;
	fma.rn.f32 	%f136, %f129, 0f32A57060, %f135;
	mov.b32 	%r66, %f132;
	shl.b32 	%r67, %r66, 23;
	mov.b32 	%f137, %r67;
	ex2.approx.ftz.f32 	%f138, %f136;
	fma.rn.f32 	%f139, %f138, %f137, %f127;
	ld.global.f32 	%f140, [%rd18];
	sub.f32 	%f141, %f140, %f486;
	fma.rn.f32 	%f142, %f141, 0f3BBB989D, 0f3F000000;
	cvt.sat.f32.f32 	%f143, %f142;
	fma.rm.f32 	%f144, %f143, %f95, %f94;
	add.f32 	%f145, %f144, 0fCB40007F;
	neg.f32 	%f146, %f145;
	fma.rn.f32 	%f147, %f141, 0f3FB8AA3B, %f146;
	fma.rn.f32 	%f148, %f141, 0f32A57060, %f147;
	mov.b32 	%r68, %f144;
	shl.b32 	%r69, %r68, 23;
	mov.b32 	%f149, %r69;
	ex2.approx.ftz.f32 	%f150, %f148;
	fma.rn.f32 	%f151, %f150, %f149, %f139;
	ld.global.f32 	%f152, [%rd18+4];
	sub.f32 	%f153, %f152, %f486;
	fma.rn.f32 	%f154, %f153, 0f3BBB989D, 0f3F000000;
	cvt.sat.f32.f32 	%f155, %f154;
	fma.rm.f32 	%f156, %f155, %f95, %f94;
	add.f32 	%f157, %f156, 0fCB40007F;
	neg.f32 	%f158, %f157;
	fma.rn.f32 	%f159, %f153, 0f3FB8AA3B, %f158;
	fma.rn.f32 	%f160, %f153, 0f32A57060, %f159;
	mov.b32 	%r70, %f156;
	shl.b32 	%r71, %r70, 23;
	mov.b32 	%f161, %r71;
	ex2.approx.ftz.f32 	%f162, %f160;
	fma.rn.f32 	%f163, %f162, %f161, %f151;
	ld.global.f32 	%f164, [%rd18+8];
	sub.f32 	%f165, %f164, %f486;
	fma.rn.f32 	%f166, %f165, 0f3BBB989D, 0f3F000000;
	cvt.sat.f32.f32 	%f167, %f166;
	fma.rm.f32 	%f168, %f167, %f95, %f94;
	add.f32 	%f169, %f168, 0fCB40007F;
	neg.f32 	%f170, %f169;
	fma.rn.f32 	%f171, %f165, 0f3FB8AA3B, %f170;
	fma.rn.f32 	%f172, %f165, 0f32A57060, %f171;
	mov.b32 	%r72, %f168;
	shl.b32 	%r73, %r72, 23;
	mov.b32 	%f173, %r73;
	ex2.approx.ftz.f32 	%f174, %f172;
	fma.rn.f32 	%f175, %f174, %f173, %f163;
	ld.global.f32 	%f176, [%rd18+12];
	sub.f32 	%f177, %f176, %f486;
	fma.rn.f32 	%f178, %f177, 0f3BBB989D, 0f3F000000;
	cvt.sat.f32.f32 	%f179, %f178;
	fma.rm.f32 	%f180, %f179, %f95, %f94;
	add.f32 	%f181, %f180, 0fCB40007F;
	neg.f32 	%f182, %f181;
	fma.rn.f32 	%f183, %f177, 0f3FB8AA3B, %f182;
	fma.rn.f32 	%f184, %f177, 0f32A57060, %f183;
	mov.b32 	%r74, %f180;
	shl.b32 	%r75, %r74, 23;
	mov.b32 	%f185, %r75;
	ex2.approx.ftz.f32 	%f186, %f184;
	fma.rn.f32 	%f494, %f186, %f185, %f175;
	add.s32 	%r140, %r140, 8;
	add.s32 	%r139, %r139, 8;
	setp.eq.s32 	%p13, %r140, 0;
	@%p13 bra 	$L__BB0_18;
	bra.uni 	$L__BB0_17;
$L__BB0_18:
	setp.eq.s32 	%p14, %r20, 0;
	@%p14 bra 	$L__BB0_26;
	and.b32  	%r28, %r51, 3;
	setp.lt.u32 	%p15, %r20, 4;
	@%p15 bra 	$L__BB0_21;
	add.s32 	%r76, %r136, %r19;
	mul.wide.s32 	%rd19, %r76, 4;
	add.s64 	%rd20, %rd2, %rd19;
	ld.global.f32 	%f188, [%rd20];
	sub.f32 	%f189, %f188, %f486;
	fma.rn.f32 	%f190, %f189, 0f3BBB989D, 0f3F000000;
	cvt.sat.f32.f32 	%f191, %f190;
	mov.f32 	%f192, 0f4B400001;
	mov.f32 	%f193, 0f437C0000;
	fma.rm.f32 	%f194, %f191, %f193, %f192;
	add.f32 	%f195, %f194, 0fCB40007F;
	neg.f32 	%f196, %f195;
	fma.rn.f32 	%f197, %f189, 0f3FB8AA3B, %f196;
	fma.rn.f32 	%f198, %f189, 0f32A57060, %f197;
	mov.b32 	%r77, %f194;
	shl.b32 	%r78, %r77, 23;
	mov.b32 	%f199, %r78;
	ex2.approx.ftz.f32 	%f200, %f198;
	fma.rn.f32 	%f201, %f200, %f199, %f494;
	ld.global.f32 	%f202, [%rd20+4];
	sub.f32 	%f203, %f202, %f486;
	fma.rn.f32 	%f204, %f203, 0f3BBB989D, 0f3F000000;
	cvt.sat.f32.f32 	%f205, %f204;
	fma.rm.f32 	%f206, %f205, %f193, %f192;
	add.f32 	%f207, %f206, 0fCB40007F;
	neg.f32 	%f208, %f207;
	fma.rn.f32 	%f209, %f203, 0f3FB8AA3B, %f208;
	fma.rn.f32 	%f210, %f203, 0f32A57060, %f209;
	mov.b32 	%r79, %f206;
	shl.b32 	%r80, %r79, 23;
	mov.b32 	%f211, %r80;
	ex2.approx.ftz.f32 	%f212, %f210;
	fma.rn.f32 	%f213, %f212, %f211, %f201;
	ld.global.f32 	%f214, [%rd20+8];
	sub.f32 	%f215, %f214, %f486;
	fma.rn.f32 	%f216, %f215, 0f3BBB989D, 0f3F000000;
	cvt.sat.f32.f32 	%f217, %f216;
	fma.rm.f32 	%f218, %f217, %f193, %f192;
	add.f32 	%f219, %f218, 0fCB40007F;
	neg.f32 	%f220, %f219;
	fma.rn.f32 	%f221, %f215, 0f3FB8AA3B, %f220;
	fma.rn.f32 	%f222, %f215, 0f32A57060, %f221;
	mov.b32 	%r81, %f218;
	shl.b32 	%r82, %r81, 23;
	mov.b32 	%f223, %r82;
	ex2.approx.ftz.f32 	%f224, %f222;
	fma.rn.f32 	%f225, %f224, %f223, %f213;
	ld.global.f32 	%f226, [%rd20+12];
	sub.f32 	%f227, %f226, %f486;
	fma.rn.f32 	%f228, %f227, 0f3BBB989D, 0f3F000000;
	cvt.sat.f32.f32 	%f229, %f228;
	fma.rm.f32 	%f230, %f229, %f193, %f192;
	add.f32 	%f231, %f230, 0fCB40007F;
	neg.f32 	%f232, %f231;
	fma.rn.f32 	%f233, %f227, 0f3FB8AA3B, %f232;
	fma.rn.f32 	%f234, %f227, 0f32A57060, %f233;
	mov.b32 	%r83, %f230;
	shl.b32 	%r84, %r83, 23;
	mov.b32 	%f235, %r84;
	ex2.approx.ftz.f32 	%f236, %f234;
	fma.rn.f32 	%f494, %f236, %f235, %f225;
	add.s32 	%r136, %r136, 4;
$L__BB0_21:
	setp.eq.s32 	%p16, %r28, 0;
	@%p16 bra 	$L__BB0_26;
	setp.eq.s32 	%p17, %r28, 1;
	@%p17 bra 	$L__BB0_24;
	add.s32 	%r85, %r136, %r19;
	mul.wide.s32 	%rd21, %r85, 4;
	add.s64 	%rd22, %rd2, %rd21;
	ld.global.f32 	%f238, [%rd22];
	sub.f32 	%f239, %f238, %f486;
	fma.rn.f32 	%f240, %f239, 0f3BBB989D, 0f3F000000;
	cvt.sat.f32.f32 	%f241, %f240;
	mov.f32 	%f242, 0f4B400001;
	mov.f32 	%f243, 0f437C0000;
	fma.rm.f32 	%f244, %f241, %f243, %f242;
	add.f32 	%f245, %f244, 0fCB40007F;
	neg.f32 	%f246, %f245;
	fma.rn.f32 	%f247, %f239, 0f3FB8AA3B, %f246;
	fma.rn.f32 	%f248, %f239, 0f32A57060, %f247;
	mov.b32 	%r86, %f244;
	shl.b32 	%r87, %r86, 23;
	mov.b32 	%f249, %r87;
	ex2.approx.ftz.f32 	%f250, %f248;
	fma.rn.f32 	%f251, %f250, %f249, %f494;
	ld.global.f32 	%f252, [%rd22+4];
	sub.f32 	%f253, %f252, %f486;
	fma.rn.f32 	%f254, %f253, 0f3BBB989D, 0f3F000000;
	cvt.sat.f32.f32 	%f255, %f254;
	fma.rm.f32 	%f256, %f255, %f243, %f242;
	add.f32 	%f257, %f256, 0fCB40007F;
	neg.f32 	%f258, %f257;
	fma.rn.f32 	%f259, %f253, 0f3FB8AA3B, %f258;
	fma.rn.f32 	%f260, %f253, 0f32A57060, %f259;
	mov.b32 	%r88, %f256;
	shl.b32 	%r89, %r88, 23;
	mov.b32 	%f261, %r89;
	ex2.approx.ftz.f32 	%f262, %f260;
	fma.rn.f32 	%f494, %f262, %f261, %f251;
	add.s32 	%r136, %r136, 2;
$L__BB0_24:
	and.b32  	%r90, %r51, 1;
	setp.eq.b32 	%p18, %r90, 1;
	not.pred 	%p19, %p18;
	@%p19 bra 	$L__BB0_26;
	add.s32 	%r91, %r136, %r19;
	mul.wide.s32 	%rd23, %r91, 4;
	add.s64 	%rd24, %rd2, %rd23;
	ld.global.f32 	%f263, [%rd24];
	sub.f32 	%f264, %f263, %f486;
	fma.rn.f32 	%f265, %f264, 0f3BBB989D, 0f3F000000;
	cvt.sat.f32.f32 	%f266, %f265;
	mov.f32 	%f267, 0f4B400001;
	mov.f32 	%f268, 0f437C0000;
	fma.rm.f32 	%f269, %f266, %f268, %f267;
	add.f32 	%f270, %f269, 0fCB40007F;
	neg.f32 	%f271, %f270;
	fma.rn.f32 	%f272, %f264, 0f3FB8AA3B, %f271;
	fma.rn.f32 	%f273, %f264, 0f32A57060, %f272;
	mov.b32 	%r92, %f269;
	shl.b32 	%r93, %r92, 23;
	mov.b32 	%f274, %r93;
	ex2.approx.ftz.f32 	%f275, %f273;
	fma.rn.f32 	%f494, %f275, %f274, %f494;
$L__BB0_26:
	setp.lt.s32 	%p20, %r51, 1;
	@%p20 bra 	$L__BB0_38;
	mul.lo.s32 	%r33, %r51, %r1;
	and.b32  	%r34, %r51, 7;
	setp.lt.u32 	%p21, %r51, 8;
	mov.b32 	%r143, 0;
	@%p21 bra 	$L__BB0_30;
	and.b32  	%r143, %r51, 2147483640;
	neg.s32 	%r142, %r143;
	add.s64 	%rd5, %rd2, 16;
	add.s64 	%rd6, %rd1, 16;
	mov.u32 	%r141, %r33;
$L__BB0_29:
	.pragma "nounroll";
	mul.wide.s32 	%rd25, %r141, 4;
	add.s64 	%rd26, %rd5, %rd25;
	add.s64 	%rd27, %rd6, %rd25;
	ld.global.f32 	%f276, [%rd26+-16];
	sub.f32 	%f277, %f276, %f486;
	fma.rn.f32 	%f278, %f277, 0f3BBB989D, 0f3F000000;
	cvt.sat.f32.f32 	%f279, %f278;
	mov.f32 	%f280, 0f4B400001;
	mov.f32 	%f281, 0f437C0000;
	fma.rm.f32 	%f282, %f279, %f281, %f280;
	add.f32 	%f283, %f282, 0fCB40007F;
	neg.f32 	%f284, %f283;
	fma.rn.f32 	%f285, %f277, 0f3FB8AA3B, %f284;
	fma.rn.f32 	%f286, %f277, 0f32A57060, %f285;
	mov.b32 	%r95, %f282;
	shl.b32 	%r96, %r95, 23;
	mov.b32 	%f287, %r96;
	ex2.approx.ftz.f32 	%f288, %f286;
	mul.f32 	%f289, %f288, %f287;
	div.rn.f32 	%f290, %f289, %f494;
	st.global.f32 	[%rd27+-16], %f290;
	ld.global.f32 	%f291, [%rd26+-12];
	sub.f32 	%f292, %f291, %f486;
	fma.rn.f32 	%f293, %f292, 0f3BBB989D, 0f3F000000;
	cvt.sat.f32.f32 	%f294, %f293;
	fma.rm.f32 	%f295, %f294, %f281, %f280;
	add.f32 	%f296, %f295, 0fCB40007F;
	neg.f32 	%f297, %f296;
	fma.rn.f32 	%f298, %f292, 0f3FB8AA3B, %f297;
	fma.rn.f32 	%f299, %f292, 0f32A57060, %f298;
	mov.b32 	%r97, %f295;
	shl.b32 	%r98, %r97, 23;
	mov.b32 	%f300, %r98;
	ex2.approx.ftz.f32 	%f301, %f299;
	mul.f32 	%f302, %f301, %f300;
	div.rn.f32 	%f303, %f302, %f494;
	st.global.f32 	[%rd27+-12], %f303;
	ld.global.f32 	%f304, [%rd26+-8];
	sub.f32 	%f305, %f304, %f486;
	fma.rn.f32 	%f306, %f305, 0f3BBB989D, 0f3F000000;
	cvt.sat.f32.f32 	%f307, %f306;
	fma.rm.f32 	%f308, %f307, %f281, %f280;
	add.f32 	%f309, %f308, 0fCB40007F;
	neg.f32 	%f310, %f309;
	fma.rn.f32 	%f311, %f305, 0f3FB8AA3B, %f310;
	fma.rn.f32 	%f312, %f305, 0f32A57060, %f311;
	mov.b32 	%r99, %f308;
	shl.b32 	%r100, %r99, 23;
	mov.b32 	%f313, %r100;
	ex2.approx.ftz.f32 	%f314, %f312;
	mul.f32 	%f315, %f314, %f313;
	div.rn.f32 	%f316, %f315, %f494;
	st.global.f32 	[%rd27+-8], %f316;
	ld.global.f32 	%f317, [%rd26+-4];
	sub.f32 	%f318, %f317, %f486;
	fma.rn.f32 	%f319, %f318, 0f3BBB989D, 0f3F000000;
	cvt.sat.f32.f32 	%f320, %f319;
	fma.rm.f32 	%f321, %f320, %f281, %f280;
	add.f32 	%f322, %f321, 0fCB40007F;
	neg.f32 	%f323, %f322;
	fma.rn.f32 	%f324, %f318, 0f3FB8AA3B, %f323;
	fma.rn.f32 	%f325, %f318, 0f32A57060, %f324;
	mov.b32 	%r101, %f321;
	shl.b32 	%r102, %r101, 23;
	mov.b32 	%f326, %r102;
	ex2.approx.ftz.f32 	%f327, %f325;
	mul.f32 	%f328, %f327, %f326;
	div.rn.f32 	%f329, %f328, %f494;
	st.global.f32 	[%rd27+-4], %f329;
	ld.global.f32 	%f330, [%rd26];
	sub.f32 	%f331, %f330, %f486;
	fma.rn.f32 	%f332, %f331, 0f3BBB989D, 0f3F000000;
	cvt.sat.f32.f32 	%f333, %f332;
	fma.rm.f32 	%f334, %f333, %f281, %f280;
	add.f32 	%f335, %f334, 0fCB40007F;
	neg.f32 	%f336, %f335;
	fma.rn.f32 	%f337, %f331, 0f3FB8AA3B, %f336;
	fma.rn.f32 	%f338, %f331, 0f32A57060, %f337;
	mov.b32 	%r103, %f334;
	shl.b32 	%r104, %r103, 23;
	mov.b32 	%f339, %r104;
	ex2.approx.ftz.f32 	%f340, %f338;
	mul.f32 	%f341, %f340, %f339;
	div.rn.f32 	%f342, %f341, %f494;
	st.global.f32 	[%rd27], %f342;
	ld.global.f32 	%f343, [%rd26+4];
	sub.f32 	%f344, %f343, %f486;
	fma.rn.f32 	%f345, %f344, 0f3BBB989D, 0f3F000000;
	cvt.sat.f32.f32 	%f346, %f345;
	fma.rm.f32 	%f347, %f346, %f281, %f280;
	add.f32 	%f348, %f347, 0fCB40007F;
	neg.f32 	%f349, %f348;
	fma.rn.f32 	%f350, %f344, 0f3FB8AA3B, %f349;
	fma.rn.f32 	%f351, %f344, 0f32A57060, %f350;
	mov.b32 	%r105, %f347;
	shl.b32 	%r106, %r105, 23;
	mov.b32 	%f352, %r106;
	ex2.approx.ftz.f32 	%f353, %f351;
	mul.f32 	%f354, %f353, %f352;
	div.rn.f32 	%f355, %f354, %f494;
	st.global.f32 	[%rd27+4], %f355;
	ld.global.f32 	%f356, [%rd26+8];
	sub.f32 	%f357, %f356, %f486;
	fma.rn.f32 	%f358, %f357, 0f3BBB989D, 0f3F000000;
	cvt.sat.f32.f32 	%f359, %f358;
	fma.rm.f32 	%f360, %f359, %f281, %f280;
	add.f32 	%f361, %f360, 0fCB40007F;
	neg.f32 	%f362, %f361;
	fma.rn.f32 	%f363, %f357, 0f3FB8AA3B, %f362;
	fma.rn.f32 	%f364, %f357, 0f32A57060, %f363;
	mov.b32 	%r107, %f360;
	shl.b32 	%r108, %r107, 23;
	mov.b32 	%f365, %r108;
	ex2.approx.ftz.f32 	%f366, %f364;
	mul.f32 	%f367, %f366, %f365;
	div.rn.f32 	%f368, %f367, %f494;
	st.global.f32 	[%rd27+8], %f368;
	ld.global.f32 	%f369, [%rd26+12];
	sub.f32 	%f370, %f369, %f486;
	fma.rn.f32 	%f371, %f370, 0f3BBB989D, 0f3F000000;
	cvt.sat.f32.f32 	%f372, %f371;
	fma.rm.f32 	%f373, %f372, %f281, %f280;
	add.f32 	%f374, %f373, 0fCB40007F;
	neg.f32 	%f375, %f374;
	fma.rn.f32 	%f376, %f370, 0f3FB8AA3B, %f375;
	fma.rn.f32 	%f377, %f370, 0f32A57060, %f376;
	mov.b32 	%r109, %f373;
	shl.b32 	%r110, %r109, 23;
	mov.b32 	%f378, %r110;
	ex2.approx.ftz.f32 	%f379, %f377;
	mul.f32 	%f380, %f379, %f378;
	div.rn.f32 	%f381, %f380, %f494;
	st.global.f32 	[%rd27+12], %f381;
	add.s32 	%r142, %r142, 8;
	add.s32 	%r141, %r141, 8;
	setp.ne.s32 	%p22, %r142, 0;
	@%p22 bra 	$L__BB0_29;
$L__BB0_30:
	setp.eq.s32 	%p23, %r34, 0;
	@%p23 bra 	$L__BB0_38;
	and.b32  	%r46, %r51, 3;
	setp.lt.u32 	%p24, %r34, 4;
	@%p24 bra 	$L__BB0_33;
	add.s32 	%r111, %r143, %r33;
	mul.wide.s32 	%rd28, %r111, 4;
	add.s64 	%rd29, %rd2, %rd28;
	ld.global.f32 	%f382, [%rd29];
	sub.f32 	%f383, %f382, %f486;
	fma.rn.f32 	%f384, %f383, 0f3BBB989D, 0f3F000000;
	cvt.sat.f32.f32 	%f385, %f384;
	mov.f32 	%f386, 0f4B400001;
	mov.f32 	%f387, 0f437C0000;
	fma.rm.f32 	%f388, %f385, %f387, %f386;
	add.f32 	%f389, %f388, 0fCB40007F;
	neg.f32 	%f390, %f389;
	fma.rn.f32 	%f391, %f383, 0f3FB8AA3B, %f390;
	fma.rn.f32 	%f392, %f383, 0f32A57060, %f391;
	mov.b32 	%r112, %f388;
	shl.b32 	%r113, %r112, 23;
	mov.b32 	%f393, %r113;
	ex2.approx.ftz.f32 	%f394, %f392;
	mul.f32 	%f395, %f394, %f393;
	div.rn.f32 	%f396, %f395, %f494;
	add.s64 	%rd30, %rd1, %rd28;
	st.global.f32 	[%rd30], %f396;
	ld.global.f32 	%f397, [%rd29+4];
	sub.f32 	%f398, %f397, %f486;
	fma.rn.f32 	%f399, %f398, 0f3BBB989D, 0f3F000000;
	cvt.sat.f32.f32 	%f400, %f399;
	fma.rm.f32 	%f401, %f400, %f387, %f386;
	add.f32 	%f402, %f401, 0fCB40007F;
	neg.f32 	%f403, %f402;
	fma.rn.f32 	%f404, %f398, 0f3FB8AA3B, %f403;
	fma.rn.f32 	%f405, %f398, 0f32A57060, %f404;
	mov.b32 	%r114, %f401;
	shl.b32 	%r115, %r114, 23;
	mov.b32 	%f406, %r115;
	ex2.approx.ftz.f32 	%f407, %f405;
	mul.f32 	%f408, %f407, %f406;
	div.rn.f32 	%f409, %f408, %f494;
	st.global.f32 	[%rd30+4], %f409;
	ld.global.f32 	%f410, [%rd29+8];
	sub.f32 	%f411, %f410, %f486;
	fma.rn.f32 	%f412, %f411, 0f3BBB989D, 0f3F000000;
	cvt.sat.f32.f32 	%f413, %f412;
	fma.rm.f32 	%f414, %f413, %f387, %f386;
	add.f32 	%f415, %f414, 0fCB40007F;
	neg.f32 	%f416, %f415;
	fma.rn.f32 	%f417, %f411, 0f3FB8AA3B, %f416;
	fma.rn.f32 	%f418, %f411, 0f32A57060, %f417;
	mov.b32 	%r116, %f414;
	shl.b32 	%r117, %r116, 23;
	mov.b32 	%f419, %r117;
	ex2.approx.ftz.f32 	%f420, %f418;
	mul.f32 	%f421, %f420, %f419;
	div.rn.f32 	%f422, %f421, %f494;
	st.global.f32 	[%rd30+8], %f422;
	ld.global.f32 	%f423, [%rd29+12];
	sub.f32 	%f424, %f423, %f486;
	fma.rn.f32 	%f425, %f424, 0f3BBB989D, 0f3F000000;
	cvt.sat.f32.f32 	%f426, %f425;
	fma.rm.f32 	%f427, %f426, %f387, %f386;
	add.f32 	%f428, %f427, 0fCB40007F;
	neg.f32 	%f429, %f428;
	fma.rn.f32 	%f430, %f424, 0f3FB8AA3B, %f429;
	fma.rn.f32 	%f431, %f424, 0f32A57060, %f430;
	mov.b32 	%r118, %f427;
	shl.b32 	%r119, %r118, 23;
	mov.b32 	%f432, %r119;
	ex2.approx.ftz.f32 	%f433, %f431;
	mul.f32 	%f434, %f433, %f432;
	div.rn.f32 	%f435, %f434, %f494;
	st.global.f32 	[%rd30+12], %f435;
	add.s32 	%r143, %r143, 4;
$L__BB0_33:
	setp.eq.s32 	%p25, %r46, 0;
	@%p25 bra 	$L__BB0_38;
	setp.eq.s32 	%p26, %r46, 1;
	@%p26 bra 	$L__BB0_36;
	add.s32 	%r120, %r143, %r33;
	mul.wide.s32 	%rd31, %r120, 4;
	add.s64 	%rd32, %rd2, %rd31;
	ld.global.f32 	%f436, [%rd32];
	sub.f32 	%f437, %f436, %f486;
	fma.rn.f32 	%f438, %f437, 0f3BBB989D, 0f3F000000;
	cvt.sat.f32.f32 	%f439, %f438;
	mov.f32 	%f440, 0f4B400001;
	mov.f32 	%f441, 0f437C0000;
	fma.rm.f32 	%f442, %f439, %f441, %f440;
	add.f32 	%f443, %f442, 0fCB40007F;
	neg.f32 	%f444, %f443;
	fma.rn.f32 	%f445, %f437, 0f3FB8AA3B, %f444;
	fma.rn.f32 	%f446, %f437, 0f32A57060, %f445;
	mov.b32 	%r121, %f442;
	shl.b32 	%r122, %r121, 23;
	mov.b32 	%f447, %r122;
	ex2.approx.ftz.f32 	%f448, %f446;
	mul.f32 	%f449, %f448, %f447;
	div.rn.f32 	%f450, %f449, %f494;
	add.s64 	%rd33, %rd1, %rd31;
	st.global.f32 	[%rd33], %f450;
	ld.global.f32 	%f451, [%rd32+4];
	sub.f32 	%f452, %f451, %f486;
	fma.rn.f32 	%f453, %f452, 0f3BBB989D, 0f3F000000;
	cvt.sat.f32.f32 	%f454, %f453;
	fma.rm.f32 	%f455, %f454, %f441, %f440;
	add.f32 	%f456, %f455, 0fCB40007F;
	neg.f32 	%f457, %f456;
	fma.rn.f32 	%f458, %f452, 0f3FB8AA3B, %f457;
	fma.rn.f32 	%f459, %f452, 0f32A57060, %f458;
	mov.b32 	%r123, %f455;
	shl.b32 	%r124, %r123, 23;
	mov.b32 	%f460, %r124;
	ex2.approx.ftz.f32 	%f461, %f459;
	mul.f32 	%f462, %f461, %f460;
	div.rn.f32 	%f463, %f462, %f494;
	st.global.f32 	[%rd33+4], %f463;
	add.s32 	%r143, %r143, 2;
$L__BB0_36:
	and.b32  	%r125, %r51, 1;
	setp.eq.b32 	%p27, %r125, 1;
	not.pred 	%p28, %p27;
	@%p28 bra 	$L__BB0_38;
	add.s32 	%r126, %r143, %r33;
	mul.wide.s32 	%rd34, %r126, 4;
	add.s64 	%rd35, %rd2, %rd34;
	ld.global.f32 	%f464, [%rd35];
	sub.f32 	%f465, %f464, %f486;
	fma.rn.f32 	%f466, %f465, 0f3BBB989D, 0f3F000000;
	cvt.sat.f32.f32 	%f467, %f466;
	mov.f32 	%f468, 0f4B400001;
	mov.f32 	%f469, 0f437C0000;
	fma.rm.f32 	%f470, %f467, %f469, %f468;
	add.f32 	%f471, %f470, 0fCB40007F;
	neg.f32 	%f472, %f471;
	fma.rn.f32 	%f473, %f465, 0f3FB8AA3B, %f472;
	fma.rn.f32 	%f474, %f465, 0f32A57060, %f473;
	mov.b32 	%r127, %f470;
	shl.b32 	%r128, %r127, 23;
	mov.b32 	%f475, %r128;
	ex2.approx.ftz.f32 	%f476, %f474;
	mul.f32 	%f477, %f476, %f475;
	div.rn.f32 	%f478, %f477, %f494;
	add.s64 	%rd36, %rd1, %rd34;
	st.global.f32 	[%rd36], %f478;
$L__BB0_38:
	ret;

}
	// .globl	_Z21online_softmax_kernelPfS_ii
.visible .entry _Z21online_softmax_kernelPfS_ii(
	.param .u64 .ptr .align 1 _Z21online_softmax_kernelPfS_ii_param_0,
	.param .u64 .ptr .align 1 _Z21online_softmax_kernelPfS_ii_param_1,
	.param .u32 _Z21online_softmax_kernelPfS_ii_param_2,
	.param .u32 _Z21online_softmax_kernelPfS_ii_param_3
)
{
	.reg .pred 	%p<25>;
	.reg .b32 	%r<108>;
	.reg .b32 	%f<460>;
	.reg .b64 	%rd<26>;

	ld.param.u64 	%rd8, [_Z21online_softmax_kernelPfS_ii_param_0];
	ld.param.u64 	%rd9, [_Z21online_softmax_kernelPfS_ii_param_1];
	ld.param.u32 	%r28, [_Z21online_softmax_kernelPfS_ii_param_2];
	ld.param.u32 	%r27, [_Z21online_softmax_kernelPfS_ii_param_3];
	cvta.to.global.u64 	%rd1, %rd9;
	cvta.to.global.u64 	%rd2, %rd8;
	mov.u32 	%r29, %ntid.x;
	mov.u32 	%r30, %ctaid.x;
	mov.u32 	%r31, %tid.x;
	mad.lo.s32 	%r1, %r29, %r30, %r31;
	setp.ge.s32 	%p1, %r1, %r28;
	@%p1 bra 	$L__BB1_36;
	setp.lt.s32 	%p2, %r27, 1;
	mov.f32 	%f453, 0f00000000;
	mov.f32 	%f452, 0fFF800000;
	@%p2 bra 	$L__BB1_24;
	mul.lo.s32 	%r2, %r27, %r1;
	and.b32  	%r3, %r27, 3;
	setp.lt.u32 	%p3, %r27, 4;
	mov.f32 	%f452, 0fFF800000;
	mov.f32 	%f453, 0f00000000;
	mov.b32 	%r99, 0;
	@%p3 bra 	$L__BB1_13;
	and.b32  	%r99, %r27, 2147483644;
	neg.s32 	%r102, %r99;
	add.s64 	%rd3, %rd2, 8;
	mov.f32 	%f452, 0fFF800000;
	mov.f32 	%f453, 0f00000000;
	mov.u32 	%r101, %r2;
$L__BB1_4:
	.pragma "nounroll";
	mul.wide.s32 	%rd10, %r101, 4;
	add.s64 	%rd7, %rd3, %rd10;
	ld.global.f32 	%f28, [%rd7+-8];
	setp.leu.f32 	%p4, %f28, %f452;
	@%p4 bra 	$L__BB1_6;
	sub.f32 	%f55, %f452, %f28;
	fma.rn.f32 	%f56, %f55, 0f3BBB989D, 0f3F000000;
	cvt.sat.f32.f32 	%f57, %f56;
	mov.f32 	%f58, 0f4B400001;
	mov.f32 	%f59, 0f437C0000;
	fma.rm.f32 	%f60, %f57, %f59, %f58;
	add.f32 	%f61, %f60, 0fCB40007F;
	neg.f32 	%f62, %f61;
	fma.rn.f32 	%f63, %f55, 0f3FB8AA3B, %f62;
	fma.rn.f32 	%f64, %f55, 0f32A57060, %f63;
	mov.b32 	%r33, %f60;
	shl.b32 	%r34, %r33, 23;
	mov.b32 	%f65, %r34;
	ex2.approx.ftz.f32 	%f66, %f64;
	mul.f32 	%f67, %f66, %f65;
	mul.f32 	%f453, %f453, %f67;
	mov.f32 	%f452, %f28;
$L__BB1_6:
	sub.f32 	%f68, %f28, %f452;
	fma.rn.f32 	%f69, %f68, 0f3BBB989D, 0f3F000000;
	cvt.sat.f32.f32 	%f70, %f69;
	mov.f32 	%f71, 0f4B400001;
	mov.f32 	%f72, 0f437C0000;
	fma.rm.f32 	%f73, %f70, %f72, %f71;
	add.f32 	%f74, %f73, 0fCB40007F;
	neg.f32 	%f75, %f74;
	fma.rn.f32 	%f76, %f68, 0f3FB8AA3B, %f75;
	fma.rn.f32 	%f77, %f68, 0f32A57060, %f76;
	mov.b32 	%r35, %f73;
	shl.b32 	%r36, %r35, 23;
	mov.b32 	%f78, %r36;
	ex2.approx.ftz.f32 	%f79, %f77;
	fma.rn.f32 	%f455, %f79, %f78, %f453;
	ld.global.f32 	%f33, [%rd7+-4];
	setp.leu.f32 	%p5, %f33, %f452;
	@%p5 bra 	$L__BB1_8;
	sub.f32 	%f80, %f452, %f33;
	fma.rn.f32 	%f81, %f80, 0f3BBB989D, 0f3F000000;
	cvt.sat.f32.f32 	%f82, %f81;
	mov.f32 	%f83, 0f4B400001;
	mov.f32 	%f84, 0f437C0000;
	fma.rm.f32 	%f85, %f82, %f84, %f83;
	add.f32 	%f86, %f85, 0fCB40007F;
	neg.f32 	%f87, %f86;
	fma.rn.f32 	%f88, %f80, 0f3FB8AA3B, %f87;
	fma.rn.f32 	%f89, %f80, 0f32A57060, %f88;
	mov.b32 	%r37, %f85;
	shl.b32 	%r38, %r37, 23;
	mov.b32 	%f90, %r38;
	ex2.approx.ftz.f32 	%f91, %f89;
	mul.f32 	%f92, %f91, %f90;
	mul.f32 	%f455, %f455, %f92;
	mov.f32 	%f452, %f33;
$L__BB1_8:
	sub.f32 	%f93, %f33, %f452;
	fma.rn.f32 	%f94, %f93, 0f3BBB989D, 0f3F000000;
	cvt.sat.f32.f32 	%f95, %f94;
	mov.f32 	%f96, 0f4B400001;
	mov.f32 	%f97, 0f437C0000;
	fma.rm.f32 	%f98, %f95, %f97, %f96;
	add.f32 	%f99, %f98, 0fCB40007F;
	neg.f32 	%f100, %f99;
	fma.rn.f32 	%f101, %f93, 0f3FB8AA3B, %f100;
	fma.rn.f32 	%f102, %f93, 0f32A57060, %f101;
	mov.b32 	%r39, %f98;
	shl.b32 	%r40, %r39, 23;
	mov.b32 	%f103, %r40;
	ex2.approx.ftz.f32 	%f104, %f102;
	fma.rn.f32 	%f457, %f104, %f103, %f455;
	ld.global.f32 	%f38, [%rd7];
	setp.leu.f32 	%p6, %f38, %f452;
	@%p6 bra 	$L__BB1_10;
	sub.f32 	%f105, %f452, %f38;
	fma.rn.f32 	%f106, %f105, 0f3BBB989D, 0f3F000000;
	cvt.sat.f32.f32 	%f107, %f106;
	mov.f32 	%f108, 0f4B400001;
	mov.f32 	%f109, 0f437C0000;
	fma.rm.f32 	%f110, %f107, %f109, %f108;
	add.f32 	%f111, %f110, 0fCB40007F;
	neg.f32 	%f112, %f111;
	fma.rn.f32 	%f113, %f105, 0f3FB8AA3B, %f112;
	fma.rn.f32 	%f114, %f105, 0f32A57060, %f113;
	mov.b32 	%r41, %f110;
	shl.b32 	%r42, %r41, 23;
	mov.b32 	%f115, %r42;
	ex2.approx.ftz.f32 	%f116, %f114;
	mul.f32 	%f117, %f116, %f115;
	mul.f32 	%f457, %f457, %f117;
	mov.f32 	%f452, %f38;
$L__BB1_10:
	sub.f32 	%f118, %f38, %f452;
	fma.rn.f32 	%f119, %f118, 0f3BBB989D, 0f3F000000;
	cvt.sat.f32.f32 	%f120, %f119;
	mov.f32 	%f121, 0f4B400001;
	mov.f32 	%f122, 0f437C0000;
	fma.rm.f32 	%f123, %f120, %f122, %f121;
	add.f32 	%f124, %f123, 0fCB40007F;
	neg.f32 	%f125, %f124;
	fma.rn.f32 	%f126, %f118, 0f3FB8AA3B, %f125;
	fma.rn.f32 	%f127, %f118, 0f32A57060, %f126;
	mov.b32 	%r43, %f123;
	shl.b32 	%r44, %r43, 23;
	mov.b32 	%f128, %r44;
	ex2.approx.ftz.f32 	%f129, %f127;
	fma.rn.f32 	%f459, %f129, %f128, %f457;
	ld.global.f32 	%f43, [%rd7+4];
	setp.leu.f32 	%p7, %f43, %f452;
	@%p7 bra 	$L__BB1_12;
	sub.f32 	%f130, %f452, %f43;
	fma.rn.f32 	%f131, %f130, 0f3BBB989D, 0f3F000000;
	cvt.sat.f32.f32 	%f132, %f131;
	mov.f32 	%f133, 0f4B400001;
	mov.f32 	%f134, 0f437C0000;
	fma.rm.f32 	%f135, %f132, %f134, %f133;
	add.f32 	%f136, %f135, 0fCB40007F;
	neg.f32 	%f137, %f136;
	fma.rn.f32 	%f138, %f130, 0f3FB8AA3B, %f137;
	fma.rn.f32 	%f139, %f130, 0f32A57060, %f138;
	mov.b32 	%r45, %f135;
	shl.b32 	%r46, %r45, 23;
	mov.b32 	%f140, %r46;
	ex2.approx.ftz.f32 	%f141, %f139;
	mul.f32 	%f142, %f141, %f140;
	mul.f32 	%f459, %f459, %f142;
	mov.f32 	%f452, %f43;
$L__BB1_12:
	sub.f32 	%f143, %f43, %f452;
	fma.rn.f32 	%f144, %f143, 0f3BBB989D, 0f3F000000;
	cvt.sat.f32.f32 	%f145, %f144;
	mov.f32 	%f146, 0f4B400001;
	mov.f32 	%f147, 0f437C0000;
	fma.rm.f32 	%f148, %f145, %f147, %f146;
	add.f32 	%f149, %f148, 0fCB40007F;
	neg.f32 	%f150, %f149;
	fma.rn.f32 	%f151, %f143, 0f3FB8AA3B, %f150;
	fma.rn.f32 	%f152, %f143, 0f32A57060, %f151;
	mov.b32 	%r47, %f148;
	shl.b32 	%r48, %r47, 23;
	mov.b32 	%f153, %r48;
	ex2.approx.ftz.f32 	%f154, %f152;
	fma.rn.f32 	%f453, %f154, %f153, %f459;
	add.s32 	%r102, %r102, 4;
	add.s32 	%r101, %r101, 4;
	setp.eq.s32 	%p8, %r102, 0;
	@%p8 bra 	$L__BB1_13;
	bra.uni 	$L__BB1_4;
$L__BB1_13:
	setp.eq.s32 	%p9, %r3, 0;
	@%p9 bra 	$L__BB1_24;
	setp.eq.s32 	%p10, %r3, 1;
	@%p10 bra 	$L__BB1_20;
	add.s32 	%r49, %r99, %r2;
	mul.wide.s32 	%rd11, %r49, 4;
	add.s64 	%rd4, %rd2, %rd11;
	ld.global.f32 	%f5, [%rd4];
	setp.leu.f32 	%p11, %f5, %f452;
	@%p11 bra 	$L__BB1_17;
	sub.f32 	%f156, %f452, %f5;
	fma.rn.f32 	%f157, %f156, 0f3BBB989D, 0f3F000000;
	cvt.sat.f32.f32 	%f158, %f157;
	mov.f32 	%f159, 0f4B400001;
	mov.f32 	%f160, 0f437C0000;
	fma.rm.f32 	%f161, %f158, %f160, %f159;
	add.f32 	%f162, %f161, 0fCB40007F;
	neg.f32 	%f163, %f162;
	fma.rn.f32 	%f164, %f156, 0f3FB8AA3B, %f163;
	fma.rn.f32 	%f165, %f156, 0f32A57060, %f164;
	mov.b32 	%r50, %f161;
	shl.b32 	%r51, %r50, 23;
	mov.b32 	%f166, %r51;
	ex2.approx.ftz.f32 	%f167, %f165;
	mul.f32 	%f168, %f167, %f166;
	mul.f32 	%f453, %f453, %f168;
	mov.f32 	%f452, %f5;
$L__BB1_17:
	sub.f32 	%f169, %f5, %f452;
	fma.rn.f32 	%f170, %f169, 0f3BBB989D, 0f3F000000;
	cvt.sat.f32.f32 	%f171, %f170;
	mov.f32 	%f172, 0f4B400001;
	mov.f32 	%f173, 0f437C0000;
	fma.rm.f32 	%f174, %f171, %f173, %f172;
	add.f32 	%f175, %f174, 0fCB40007F;
	neg.f32 	%f176, %f175;
	fma.rn.f32 	%f177, %f169, 0f3FB8AA3B, %f176;
	fma.rn.f32 	%f178, %f169, 0f32A57060, %f177;
	mov.b32 	%r52, %f174;
	shl.b32 	%r53, %r52, 23;
	mov.b32 	%f179, %r53;
	ex2.approx.ftz.f32 	%f180, %f178;
	fma.rn.f32 	%f441, %f180, %f179, %f453;
	ld.global.f32 	%f10, [%rd4+4];
	setp.leu.f32 	%p12, %f10, %f452;
	@%p12 bra 	$L__BB1_19;
	sub.f32 	%f181, %f452, %f10;
	fma.rn.f32 	%f182, %f181, 0f3BBB989D, 0f3F000000;
	cvt.sat.f32.f32 	%f183, %f182;
	mov.f32 	%f184, 0f4B400001;
	mov.f32 	%f185, 0f437C0000;
	fma.rm.f32 	%f186, %f183, %f185, %f184;
	add.f32 	%f187, %f186, 0fCB40007F;
	neg.f32 	%f188, %f187;
	fma.rn.f32 	%f189, %f181, 0f3FB8AA3B, %f188;
	fma.rn.f32 	%f190, %f181, 0f32A57060, %f189;
	mov.b32 	%r54, %f186;
	shl.b32 	%r55, %r54, 23;
	mov.b32 	%f191, %r55;
	ex2.approx.ftz.f32 	%f192, %f190;
	mul.f32 	%f193, %f192, %f191;
	mul.f32 	%f441, %f441, %f193;
	mov.f32 	%f452, %f10;
$L__BB1_19:
	sub.f32 	%f194, %f10, %f452;
	fma.rn.f32 	%f195, %f194, 0f3BBB989D, 0f3F000000;
	cvt.sat.f32.f32 	%f196, %f195;
	mov.f32 	%f197, 0f4B400001;
	mov.f32 	%f198, 0f437C0000;
	fma.rm.f32 	%f199, %f196, %f198, %f197;
	add.f32 	%f200, %f199, 0fCB40007F;
	neg.f32 	%f201, %f200;
	fma.rn.f32 	%f202, %f194, 0f3FB8AA3B, %f201;
	fma.rn.f32 	%f203, %f194, 0f32A57060, %f202;
	mov.b32 	%r56, %f199;
	shl.b32 	%r57, %r56, 23;
	mov.b32 	%f204, %r57;
	ex2.approx.ftz.f32 	%f205, %f203;
	fma.rn.f32 	%f453, %f205, %f204, %f441;
	add.s32 	%r99, %r99, 2;
$L__BB1_20:
	and.b32  	%r58, %r27, 1;
	setp.eq.b32 	%p13, %r58, 1;
	not.pred 	%p14, %p13;
	@%p14 bra 	$L__BB1_24;
	add.s32 	%r59, %r99, %r2;
	mul.wide.s32 	%rd12, %r59, 4;
	add.s64 	%rd13, %rd2, %rd12;
	ld.global.f32 	%f19, [%rd13];
	setp.leu.f32 	%p15, %f19, %f452;
	@%p15 bra 	$L__BB1_23;
	sub.f32 	%f206, %f452, %f19;
	fma.rn.f32 	%f207, %f206, 0f3BBB989D, 0f3F000000;
	cvt.sat.f32.f32 	%f208, %f207;
	mov.f32 	%f209, 0f4B400001;
	mov.f32 	%f210, 0f437C0000;
	fma.rm.f32 	%f211, %f208, %f210, %f209;
	add.f32 	%f212, %f211, 0fCB40007F;
	neg.f32 	%f213, %f212;
	fma.rn.f32 	%f214, %f206, 0f3FB8AA3B, %f213;
	fma.rn.f32 	%f215, %f206, 0f32A57060, %f214;
	mov.b32 	%r60, %f211;
	shl.b32 	%r61, %r60, 23;
	mov.b32 	%f216, %r61;
	ex2.approx.ftz.f32 	%f217, %f215;
	mul.f32 	%f218, %f217, %f216;
	mul.f32 	%f453, %f453, %f218;
	mov.f32 	%f452, %f19;
$L__BB1_23:
	sub.f32 	%f219, %f19, %f452;
	fma.rn.f32 	%f220, %f219, 0f3BBB989D, 0f3F000000;
	cvt.sat.f32.f32 	%f221, %f220;
	mov.f32 	%f222, 0f4B400001;
	mov.f32 	%f223, 0f437C0000;
	fma.rm.f32 	%f224, %f221, %f223, %f222;
	add.f32 	%f225, %f224, 0fCB40007F;
	neg.f32 	%f226, %f225;
	fma.rn.f32 	%f227, %f219, 0f3FB8AA3B, %f226;
	fma.rn.f32 	%f228, %f219, 0f32A57060, %f227;
	mov.b32 	%r62, %f224;
	shl.b32 	%r63, %r62, 23;
	mov.b32 	%f229, %r63;
	ex2.approx.ftz.f32 	%f230, %f228;
	fma.rn.f32 	%f453, %f230, %f229, %f453;
$L__BB1_24:
	setp.lt.s32 	%p16, %r27, 1;
	@%p16 bra 	$L__BB1_36;
	mul.lo.s32 	%r9, %r27, %r1;
	and.b32  	%r10, %r27, 7;
	setp.lt.u32 	%p17, %r27, 8;
	mov.b32 	%r105, 0;
	@%p17 bra 	$L__BB1_28;
	and.b32  	%r105, %r27, 2147483640;
	neg.s32 	%r104, %r105;
	add.s64 	%rd5, %rd2, 16;
	add.s64 	%rd6, %rd1, 16;
	mov.u32 	%r103, %r9;
$L__BB1_27:
	.pragma "nounroll";
	mul.wide.s32 	%rd14, %r103, 4;
	add.s64 	%rd15, %rd5, %rd14;
	add.s64 	%rd16, %rd6, %rd14;
	ld.global.f32 	%f231, [%rd15+-16];
	sub.f32 	%f232, %f231, %f452;
	fma.rn.f32 	%f233, %f232, 0f3BBB989D, 0f3F000000;
	cvt.sat.f32.f32 	%f234, %f233;
	mov.f32 	%f235, 0f4B400001;
	mov.f32 	%f236, 0f437C0000;
	fma.rm.f32 	%f237, %f234, %f236, %f235;
	add.f32 	%f238, %f237, 0fCB40007F;
	neg.f32 	%f239, %f238;
	fma.rn.f32 	%f240, %f232, 0f3FB8AA3B, %f239;
	fma.rn.f32 	%f241, %f232, 0f32A57060, %f240;
	mov.b32 	%r65, %f237;
	shl.b32 	%r66, %r65, 23;
	mov.b32 	%f242, %r66;
	ex2.approx.ftz.f32 	%f243, %f241;
	mul.f32 	%f244, %f243, %f242;
	div.rn.f32 	%f245, %f244, %f453;
	st.global.f32 	[%rd16+-16], %f245;
	ld.global.f32 	%f246, [%rd15+-12];
	sub.f32 	%f247, %f246, %f452;
	fma.rn.f32 	%f248, %f247, 0f3BBB989D, 0f3F000000;
	cvt.sat.f32.f32 	%f249, %f248;
	fma.rm.f32 	%f250, %f249, %f236, %f235;
	add.f32 	%f251, %f250, 0fCB40007F;
	neg.f32 	%f252, %f251;
	fma.rn.f32 	%f253, %f247, 0f3FB8AA3B, %f252;
	fma.rn.f32 	%f254, %f247, 0f32A57060, %f253;
	mov.b32 	%r67, %f250;
	shl.b32 	%r68, %r67, 23;
	mov.b32 	%f255, %r68;
	ex2.approx.ftz.f32 	%f256, %f254;
	mul.f32 	%f257, %f256, %f255;
	div.rn.f32 	%f258, %f257, %f453;
	st.global.f32 	[%rd16+-12], %f258;
	ld.global.f32 	%f259, [%rd15+-8];
	sub.f32 	%f260, %f259, %f452;
	fma.rn.f32 	%f261, %f260, 0f3BBB989D, 0f3F000000;
	cvt.sat.f32.f32 	%f262, %f261;
	fma.rm.f32 	%f263, %f262, %f236, %f235;
	add.f32 	%f264, %f263, 0fCB40007F;
	neg.f32 	%f265, %f264;
	fma.rn.f32 	%f266, %f260, 0f3FB8AA3B, %f265;
	fma.rn.f32 	%f267, %f260, 0f32A57060, %f266;
	mov.b32 	%r69, %f263;
	shl.b32 	%r70, %r69, 23;
	mov.b32 	%f268, %r70;
	ex2.approx.ftz.f32 	%f269, %f267;
	mul.f32 	%f270, %f269, %f268;
	div.rn.f32 	%f271, %f270, %f453;
	st.global.f32 	[%rd16+-8], %f271;
	ld.global.f32 	%f272, [%rd15+-4];
	sub.f32 	%f273, %f272, %f452;
	fma.rn.f32 	%f274, %f273, 0f3BBB989D, 0f3F000000;
	cvt.sat.f32.f32 	%f275, %f274;
	fma.rm.f32 	%f276, %f275, %f236, %f235;
	add.f32 	%f277, %f276, 0fCB40007F;
	neg.f32 	%f278, %f277;
	fma.rn.f32 	%f279, %f273, 0f3FB8AA3B, %f278;
	fma.rn.f32 	%f280, %f273, 0f32A57060, %f279;
	mov.b32 	%r71, %f276;
	shl.b32 	%r72, %r71, 23;
	mov.b32 	%f281, %r72;
	ex2.approx.ftz.f32 	%f282, %f280;
	mul.f32 	%f283, %f282, %f281;
	div.rn.f32 	%f284, %f283, %f453;
	st.global.f32 	[%rd16+-4], %f284;
	ld.global.f32 	%f285, [%rd15];
	sub.f32 	%f286, %f285, %f452;
	fma.rn.f32 	%f287, %f286, 0f3BBB989D, 0f3F000000;
	cvt.sat.f32.f32 	%f288, %f287;
	fma.rm.f32 	%f289, %f288, %f236, %f235;
	add.f32 	%f290, %f289, 0fCB40007F;
	neg.f32 	%f291, %f290;
	fma.rn.f32 	%f292, %f286, 0f3FB8AA3B, %f291;
	fma.rn.f32 	%f293, %f286, 0f32A57060, %f292;
	mov.b32 	%r73, %f289;
	shl.b32 	%r74, %r73, 23;
	mov.b32 	%f294, %r74;
	ex2.approx.ftz.f32 	%f295, %f293;
	mul.f32 	%f296, %f295, %f294;
	div.rn.f32 	%f297, %f296, %f453;
	st.global.f32 	[%rd16], %f297;
	ld.global.f32 	%f298, [%rd15+4];
	sub.f32 	%f299, %f298, %f452;
	fma.rn.f32 	%f300, %f299, 0f3BBB989D, 0f3F000000;
	cvt.sat.f32.f32 	%f301, %f300;
	fma.rm.f32 	%f302, %f301, %f236, %f235;
	add.f32 	%f303, %f302, 0fCB40007F;
	neg.f32 	%f304, %f303;
	fma.rn.f32 	%f305, %f299, 0f3FB8AA3B, %f304;
	fma.rn.f32 	%f306, %f299, 0f32A57060, %f305;
	mov.b32 	%r75, %f302;
	shl.b32 	%r76, %r75, 23;
	mov.b32 	%f307, %r76;
	ex2.approx.ftz.f32 	%f308, %f306;
	mul.f32 	%f309, %f308, %f307;
	div.rn.f32 	%f310, %f309, %f453;
	st.global.f32 	[%rd16+4], %f310;
	ld.global.f32 	%f311, [%rd15+8];
	sub.f32 	%f312, %f311, %f452;
	fma.rn.f32 	%f313, %f312, 0f3BBB989D, 0f3F000000;
	cvt.sat.f32.f32 	%f314, %f313;
	fma.rm.f32 	%f315, %f314, %f236, %f235;
	add.f32 	%f316, %f315, 0fCB40007F;
	neg.f32 	%f317, %f316;
	fma.rn.f32 	%f318, %f312, 0f3FB8AA3B, %f317;
	fma.rn.f32 	%f319, %f312, 0f32A57060, %f318;
	mov.b32 	%r77, %f315;
	shl.b32 	%r78, %r77, 23;
	mov.b32 	%f320, %r78;
	ex2.approx.ftz.f32 	%f321, %f319;
	mul.f32 	%f322, %f321, %f320;
	div.rn.f32 	%f323, %f322, %f453;
	st.global.f32 	[%rd16+8], %f323;
	ld.global.f32 	%f324, [%rd15+12];
	sub.f32 	%f325, %f324, %f452;
	fma.rn.f32 	%f326, %f325, 0f3BBB989D, 0f3F000000;
	cvt.sat.f32.f32 	%f327, %f326;
	fma.rm.f32 	%f328, %f327, %f236, %f235;
	add.f32 	%f329, %f328, 0fCB40007F;
	neg.f32 	%f330, %f329;
	fma.rn.f32 	%f331, %f325, 0f3FB8AA3B, %f330;
	fma.rn.f32 	%f332, %f325, 0f32A57060, %f331;
	mov.b32 	%r79, %f328;
	shl.b32 	%r80, %r79, 23;
	mov.b32 	%f333, %r80;
	ex2.approx.ftz.f32 	%f334, %f332;
	mul.f32 	%f335, %f334, %f333;
	div.rn.f32 	%f336, %f335, %f453;
	st.global.f32 	[%rd16+12], %f336;
	add.s32 	%r104, %r104, 8;
	add.s32 	%r103, %r103, 8;
	setp.ne.s32 	%p18, %r104, 0;
	@%p18 bra 	$L__BB1_27;
$L__BB1_28:
	setp.eq.s32 	%p19, %r10, 0;
	@%p19 bra 	$L__BB1_36;
	and.b32  	%r22, %r27, 3;
	setp.lt.u32 	%p20, %r10, 4;
	@%p20 bra 	$L__BB1_31;
	add.s32 	%r81, %r105, %r9;
	mul.wide.s32 	%rd17, %r81, 4;
	add.s64 	%rd18, %rd2, %rd17;
	ld.global.f32 	%f337, [%rd18];
	sub.f32 	%f338, %f337, %f452;
	fma.rn.f32 	%f339, %f338, 0f3BBB989D, 0f3F000000;
	cvt.sat.f32.f32 	%f340, %f339;
	mov.f32 	%f341, 0f4B400001;
	mov.f32 	%f342, 0f437C0000;
	fma.rm.f32 	%f343, %f340, %f342, %f341;
	add.f32 	%f344, %f343, 0fCB40007F;
	neg.f32 	%f345, %f344;
	fma.rn.f32 	%f346, %f338, 0f3FB8AA3B, %f345;
	fma.rn.f32 	%f347, %f338, 0f32A57060, %f346;
	mov.b32 	%r82, %f343;
	shl.b32 	%r83, %r82, 23;
	mov.b32 	%f348, %r83;
	ex2.approx.ftz.f32 	%f349, %f347;
	mul.f32 	%f350, %f349, %f348;
	div.rn.f32 	%f351, %f350, %f453;
	add.s64 	%rd19, %rd1, %rd17;
	st.global.f32 	[%rd19], %f351;
	ld.global.f32 	%f352, [%rd18+4];
	sub.f32 	%f353, %f352, %f452;
	fma.rn.f32 	%f354, %f353, 0f3BBB989D, 0f3F000000;
	cvt.sat.f32.f32 	%f355, %f354;
	fma.rm.f32 	%f356, %f355, %f342, %f341;
	add.f32 	%f357, %f356, 0fCB40007F;
	neg.f32 	%f358, %f357;
	fma.rn.f32 	%f359, %f353, 0f3FB8AA3B, %f358;
	fma.rn.f32 	%f360, %f353, 0f32A57060, %f359;
	mov.b32 	%r84, %f356;
	shl.b32 	%r85, %r84, 23;
	mov.b32 	%f361, %r85;
	ex2.approx.ftz.f32 	%f362, %f360;
	mul.f32 	%f363, %f362, %f361;
	div.rn.f32 	%f364, %f363, %f453;
	st.global.f32 	[%rd19+4], %f364;
	ld.global.f32 	%f365, [%rd18+8];
	sub.f32 	%f366, %f365, %f452;
	fma.rn.f32 	%f367, %f366, 0f3BBB989D, 0f3F000000;
	cvt.sat.f32.f32 	%f368, %f367;
	fma.rm.f32 	%f369, %f368, %f342, %f341;
	add.f32 	%f370, %f369, 0fCB40007F;
	neg.f32 	%f371, %f370;
	fma.rn.f32 	%f372, %f366, 0f3FB8AA3B, %f371;
	fma.rn.f32 	%f373, %f366, 0f32A57060, %f372;
	mov.b32 	%r86, %f369;
	shl.b32 	%r87, %r86, 23;
	mov.b32 	%f374, %r87;
	ex2.approx.ftz.f32 	%f375, %f373;
	mul.f32 	%f376, %f375, %f374;
	div.rn.f32 	%f377, %f376, %f453;
	st.global.f32 	[%rd19+8], %f377;
	ld.global.f32 	%f378, [%rd18+12];
	sub.f32 	%f379, %f378, %f452;
	fma.rn.f32 	%f380, %f379, 0f3BBB989D, 0f3F000000;
	cvt.sat.f32.f32 	%f381, %f380;
	fma.rm.f32 	%f382, %f381, %f342, %f341;
	add.f32 	%f383, %f382, 0fCB40007F;
	neg.f32 	%f384, %f383;
	fma.rn.f32 	%f385, %f379, 0f3FB8AA3B, %f384;
	fma.rn.f32 	%f386, %f379, 0f32A57060, %f385;
	mov.b32 	%r88, %f382;
	shl.b32 	%r89, %r88, 23;
	mov.b32 	%f387, %r89;
	ex2.approx.ftz.f32 	%f388, %f386;
	mul.f32 	%f389, %f388, %f387;
	div.rn.f32 	%f390, %f389, %f453;
	st.global.f32 	[%rd19+12], %f390;
	add.s32 	%r105, %r105, 4;
$L__BB1_31:
	setp.eq.s32 	%p21, %r22, 0;
	@%p21 bra 	$L__BB1_36;
	setp.eq.s32 	%p22, %r22, 1;
	@%p22 bra 	$L__BB1_34;
	add.s32 	%r90, %r105, %r9;
	mul.wide.s32 	%rd20, %r90, 4;
	add.s64 	%rd21, %rd2, %rd20;
	ld.global.f32 	%f391, [%rd21];
	sub.f32 	%f392, %f391, %f452;
	fma.rn.f32 	%f393, %f392, 0f3BBB989D, 0f3F000000;
	cvt.sat.f32.f32 	%f394, %f393;
	mov.f32 	%f395, 0f4B400001;
	mov.f32 	%f396, 0f437C0000;
	fma.rm.f32 	%f397, %f394, %f396, %f395;
	add.f32 	%f398, %f397, 0fCB40007F;
	neg.f32 	%f399, %f398;
	fma.rn.f32 	%f400, %f392, 0f3FB8AA3B, %f399;
	fma.rn.f32 	%f401, %f392, 0f32A57060, %f400;
	mov.b32 	%r91, %f397;
	shl.b32 	%r92, %r91, 23;
	mov.b32 	%f402, %r92;
	ex2.approx.ftz.f32 	%f403, %f401;
	mul.f32 	%f404, %f403, %f402;
	div.rn.f32 	%f405, %f404, %f453;
	add.s64 	%rd22, %rd1, %rd20;
	st.global.f32 	[%rd22], %f405;
	ld.global.f32 	%f406, [%rd21+4];
	sub.f32 	%f407, %f406, %f452;
	fma.rn.f32 	%f408, %f407, 0f3BBB989D, 0f3F000000;
	cvt.sat.f32.f32 	%f409, %f408;
	fma.rm.f32 	%f410, %f409, %f396, %f395;
	add.f32 	%f411, %f410, 0fCB40007F;
	neg.f32 	%f412, %f411;
	fma.rn.f32 	%f413, %f407, 0f3FB8AA3B, %f412;
	fma.rn.f32 	%f414, %f407, 0f32A57060, %f413;
	mov.b32 	%r93, %f410;
	shl.b32 	%r94, %r93, 23;
	mov.b32 	%f415, %r94;
	ex2.approx.ftz.f32 	%f416, %f414;
	mul.f32 	%f417, %f416, %f415;
	div.rn.f32 	%f418, %f417, %f453;
	st.global.f32 	[%rd22+4], %f418;
	add.s32 	%r105, %r105, 2;
$L__BB1_34:
	and.b32  	%r95, %r27, 1;
	setp.eq.b32 	%p23, %r95, 1;
	not.pred 	%p24, %p23;
	@%p24 bra 	$L__BB1_36;
	add.s32 	%r96, %r105, %r9;
	mul.wide.s32 	%rd23, %r96, 4;
	add.s64 	%rd24, %rd2, %rd23;
	ld.global.f32 	%f419, [%rd24];
	sub.f32 	%f420, %f419, %f452;
	fma.rn.f32 	%f421, %f420, 0f3BBB989D, 0f3F000000;
	cvt.sat.f32.f32 	%f422, %f421;
	mov.f32 	%f423, 0f4B400001;
	mov.f32 	%f424, 0f437C0000;
	fma.rm.f32 	%f425, %f422, %f424, %f423;
	add.f32 	%f426, %f425, 0fCB40007F;
	neg.f32 	%f427, %f426;
	fma.rn.f32 	%f428, %f420, 0f3FB8AA3B, %f427;
	fma.rn.f32 	%f429, %f420, 0f32A57060, %f428;
	mov.b32 	%r97, %f425;
	shl.b32 	%r98, %r97, 23;
	mov.b32 	%f430, %r98;
	ex2.approx.ftz.f32 	%f431, %f429;
	mul.f32 	%f432, %f431, %f430;
	div.rn.f32 	%f433, %f432, %f453;
	add.s64 	%rd25, %rd1, %rd23;
	st.global.f32 	[%rd25], %f433;
$L__BB1_36:
	ret;

}
	// .globl	_Z24optimized_softmax_kernelPfS_ii
.visible .entry _Z24optimized_softmax_kernelPfS_ii(
	.param .u64 .ptr .align 1 _Z24optimized_softmax_kernelPfS_ii_param_0,
	.param .u64 .ptr .align 1 _Z24optimized_softmax_kernelPfS_ii_param_1,
	.param .u32 _Z24optimized_softmax_kernelPfS_ii_param_2,
	.param .u32 _Z24optimized_softmax_kernelPfS_ii_param_3
)
{
	.reg .pred 	%p<13>;
	.reg .b32 	%r<35>;
	.reg .b32 	%f<82>;
	.reg .b64 	%rd<16>;
	// demoted variable
	.shared .align 4 .b8 _ZZ24optimized_softmax_kernelPfS_iiE4smem[4096];
	ld.param.u64 	%rd4, [_Z24optimized_softmax_kernelPfS_ii_param_0];
	ld.param.u64 	%rd5, [_Z24optimized_softmax_kernelPfS_ii_param_1];
	ld.param.u32 	%r15, [_Z24optimized_softmax_kernelPfS_ii_param_2];
	ld.param.u32 	%r14, [_Z24optimized_softmax_kernelPfS_ii_param_3];
	mov.u32 	%r1, %ctaid.x;
	mov.u32 	%r34, %tid.x;
	setp.ge.s32 	%p1, %r1, %r15;
	@%p1 bra 	$L__BB2_19;
	cvta.to.global.u64 	%rd6, %rd4;
	mul.lo.s32 	%r16, %r14, %r1;
	cvt.s64.s32 	%rd1, %r16;
	mul.wide.s32 	%rd7, %r16, 4;
	add.s64 	%rd2, %rd6, %rd7;
	setp.ge.s32 	%p2, %r34, %r14;
	mov.f32 	%f79, 0f00000000;
	mov.f32 	%f78, 0fFF800000;
	@%p2 bra 	$L__BB2_6;
	mov.f32 	%f78, 0fFF800000;
	mov.f32 	%f79, 0f00000000;
	mov.u32 	%r3, %ntid.x;
	mov.u32 	%r31, %r34;
$L__BB2_3:
	mul.wide.s32 	%rd8, %r31, 4;
	add.s64 	%rd9, %rd2, %rd8;
	ld.global.f32 	%f3, [%rd9];
	setp.leu.f32 	%p3, %f3, %f78;
	@%p3 bra 	$L__BB2_5;
	sub.f32 	%f16, %f78, %f3;
	fma.rn.f32 	%f17, %f16, 0f3BBB989D, 0f3F000000;
	cvt.sat.f32.f32 	%f18, %f17;
	mov.f32 	%f19, 0f4B400001;
	mov.f32 	%f20, 0f437C0000;
	fma.rm.f32 	%f21, %f18, %f20, %f19;
	add.f32 	%f22, %f21, 0fCB40007F;
	neg.f32 	%f23, %f22;
	fma.rn.f32 	%f24, %f16, 0f3FB8AA3B, %f23;
	fma.rn.f32 	%f25, %f16, 0f32A57060, %f24;
	mov.b32 	%r17, %f21;
	shl.b32 	%r18, %r17, 23;
	mov.b32 	%f26, %r18;
	ex2.approx.ftz.f32 	%f27, %f25;
	mul.f32 	%f28, %f27, %f26;
	mul.f32 	%f79, %f79, %f28;
	mov.f32 	%f78, %f3;
$L__BB2_5:
	sub.f32 	%f29, %f3, %f78;
	fma.rn.f32 	%f30, %f29, 0f3BBB989D, 0f3F000000;
	cvt.sat.f32.f32 	%f31, %f30;
	mov.f32 	%f32, 0f4B400001;
	mov.f32 	%f33, 0f437C0000;
	fma.rm.f32 	%f34, %f31, %f33, %f32;
	add.f32 	%f35, %f34, 0fCB40007F;
	neg.f32 	%f36, %f35;
	fma.rn.f32 	%f37, %f29, 0f3FB8AA3B, %f36;
	fma.rn.f32 	%f38, %f29, 0f32A57060, %f37;
	mov.b32 	%r19, %f34;
	shl.b32 	%r20, %r19, 23;
	mov.b32 	%f39, %r20;
	ex2.approx.ftz.f32 	%f40, %f38;
	fma.rn.f32 	%f79, %f40, %f39, %f79;
	add.s32 	%r31, %r31, %r3;
	setp.lt.s32 	%p4, %r31, %r14;
	@%p4 bra 	$L__BB2_3;
$L__BB2_6:
	bar.sync 	0;
	shl.b32 	%r21, %r34, 2;
	mov.u32 	%r22, _ZZ24optimized_softmax_kernelPfS_iiE4smem;
	add.s32 	%r6, %r22, %r21;
	st.shared.f32 	[%r6], %f78;
	bar.sync 	0;
	mov.u32 	%r7, %ntid.x;
	setp.lt.u32 	%p5, %r7, 2;
	@%p5 bra 	$L__BB2_11;
	mov.u32 	%r32, %r7;
$L__BB2_8:
	shr.u32 	%r9, %r32, 1;
	setp.ge.u32 	%p6, %r34, %r9;
	@%p6 bra 	$L__BB2_10;
	ld.shared.f32 	%f41, [%r6];
	shl.b32 	%r23, %r9, 2;
	add.s32 	%r24, %r6, %r23;
	ld.shared.f32 	%f42, [%r24];
	max.f32 	%f43, %f41, %f42;
	st.shared.f32 	[%r6], %f43;
$L__BB2_10:
	bar.sync 	0;
	setp.gt.u32 	%p7, %r32, 3;
	mov.u32 	%r32, %r9;
	@%p7 bra 	$L__BB2_8;
$L__BB2_11:
	setp.lt.u32 	%p8, %r7, 2;
	ld.shared.f32 	%f10, [_ZZ24optimized_softmax_kernelPfS_iiE4smem];
	bar.sync 	0;
	sub.f32 	%f44, %f78, %f10;
	fma.rn.f32 	%f45, %f44, 0f3BBB989D, 0f3F000000;
	cvt.sat.f32.f32 	%f46, %f45;
	mov.f32 	%f47, 0f4B400001;
	mov.f32 	%f48, 0f437C0000;
	fma.rm.f32 	%f49, %f46, %f48, %f47;
	add.f32 	%f50, %f49, 0fCB40007F;
	neg.f32 	%f51, %f50;
	fma.rn.f32 	%f52, %f44, 0f3FB8AA3B, %f51;
	fma.rn.f32 	%f53, %f44, 0f32A57060, %f52;
	mov.b32 	%r25, %f49;
	shl.b32 	%r26, %r25, 23;
	mov.b32 	%f54, %r26;
	ex2.approx.ftz.f32 	%f55, %f53;
	mul.f32 	%f56, %f55, %f54;
	mul.f32 	%f57, %f79, %f56;
	st.shared.f32 	[%r6], %f57;
	bar.sync 	0;
	@%p8 bra 	$L__BB2_16;
	mov.u32 	%r33, %r7;
$L__BB2_13:
	shr.u32 	%r11, %r33, 1;
	setp.ge.u32 	%p9, %r34, %r11;
	@%p9 bra 	$L__BB2_15;
	shl.b32 	%r27, %r11, 2;
	add.s32 	%r28, %r6, %r27;
	ld.shared.f32 	%f58, [%r28];
	ld.shared.f32 	%f59, [%r6];
	add.f32 	%f60, %f58, %f59;
	st.shared.f32 	[%r6], %f60;
$L__BB2_15:
	bar.sync 	0;
	setp.gt.u32 	%p10, %r33, 3;
	mov.u32 	%r33, %r11;
	@%p10 bra 	$L__BB2_13;
$L__BB2_16:
	setp.ge.s32 	%p11, %r34, %r14;
	ld.shared.f32 	%f11, [_ZZ24optimized_softmax_kernelPfS_iiE4smem];
	bar.sync 	0;
	@%p11 bra 	$L__BB2_19;
	cvta.to.global.u64 	%rd3, %rd5;
$L__BB2_18:
	cvt.s64.s32 	%rd10, %r34;
	mul.wide.s32 	%rd11, %r34, 4;
	add.s64 	%rd12, %rd2, %rd11;
	ld.global.f32 	%f61, [%rd12];
	sub.f32 	%f62, %f61, %f10;
	fma.rn.f32 	%f63, %f62, 0f3BBB989D, 0f3F000000;
	cvt.sat.f32.f32 	%f64, %f63;
	mov.f32 	%f65, 0f4B400001;
	mov.f32 	%f66, 0f437C0000;
	fma.rm.f32 	%f67, %f64, %f66, %f65;
	add.f32 	%f68, %f67, 0fCB40007F;
	neg.f32 	%f69, %f68;
	fma.rn.f32 	%f70, %f62, 0f3FB8AA3B, %f69;
	fma.rn.f32 	%f71, %f62, 0f32A57060, %f70;
	mov.b32 	%r29, %f67;
	shl.b32 	%r30, %r29, 23;
	mov.b32 	%f72, %r30;
	ex2.approx.ftz.f32 	%f73, %f71;
	mul.f32 	%f74, %f73, %f72;
	div.rn.f32 	%f75, %f74, %f11;
	add.s64 	%rd13, %rd10, %rd1;
	shl.b64 	%rd14, %rd13, 2;
	add.s64 	%rd15, %rd3, %rd14;
	st.global.f32 	[%rd15], %f75;
	add.s32 	%r34, %r34, %r7;
	setp.lt.s32 	%p12, %r34, %r14;
	@%p12 bra 	$L__BB2_18;
$L__BB2_19:
	ret;

}
	// .globl	_Z26optimized_softmax_kernel_2PfS_ii
.visible .entry _Z26optimized_softmax_kernel_2PfS_ii(
	.param .u64 .ptr .align 1 _Z26optimized_softmax_kernel_2PfS_ii_param_0,
	.param .u64 .ptr .align 1 _Z26optimized_softmax_kernel_2PfS_ii_param_1,
	.param .u32 _Z26optimized_softmax_kernel_2PfS_ii_param_2,
	.param .u32 _Z26optimized_softmax_kernel_2PfS_ii_param_3
)
{
	.reg .pred 	%p<39>;
	.reg .b32 	%r<73>;
	.reg .b32 	%f<126>;
	.reg .b64 	%rd<16>;
	// demoted variable
	.shared .align 4 .b8 _ZZ26optimized_softmax_kernel_2PfS_iiE4smem[4096];
	ld.param.u64 	%rd4, [_Z26optimized_softmax_kernel_2PfS_ii_param_0];
	ld.param.u64 	%rd5, [_Z26optimized_softmax_kernel_2PfS_ii_param_1];
	ld.param.u32 	%r12, [_Z26optimized_softmax_kernel_2PfS_ii_param_2];
	ld.param.u32 	%r11, [_Z26optimized_softmax_kernel_2PfS_ii_param_3];
	mov.u32 	%r1, %ctaid.x;
	mov.u32 	%r72, %tid.x;
	setp.ge.s32 	%p1, %r1, %r12;
	@%p1 bra 	$L__BB3_29;
	cvta.to.global.u64 	%rd6, %rd4;
	mul.lo.s32 	%r13, %r11, %r1;
	cvt.s64.s32 	%rd1, %r13;
	mul.wide.s32 	%rd7, %r13, 4;
	add.s64 	%rd2, %rd6, %rd7;
	setp.ge.s32 	%p2, %r72, %r11;
	mov.f32 	%f121, 0f00000000;
	mov.f32 	%f120, 0fFF800000;
	@%p2 bra 	$L__BB3_6;
	mov.f32 	%f120, 0fFF800000;
	mov.f32 	%f121, 0f00000000;
	mov.u32 	%r3, %ntid.x;
	mov.u32 	%r71, %r72;
$L__BB3_3:
	mul.wide.s32 	%rd8, %r71, 4;
	add.s64 	%rd9, %rd2, %rd8;
	ld.global.f32 	%f3, [%rd9];
	setp.leu.f32 	%p3, %f3, %f120;
	@%p3 bra 	$L__BB3_5;
	sub.f32 	%f24, %f120, %f3;
	fma.rn.f32 	%f25, %f24, 0f3BBB989D, 0f3F000000;
	cvt.sat.f32.f32 	%f26, %f25;
	mov.f32 	%f27, 0f4B400001;
	mov.f32 	%f28, 0f437C0000;
	fma.rm.f32 	%f29, %f26, %f28, %f27;
	add.f32 	%f30, %f29, 0fCB40007F;
	neg.f32 	%f31, %f30;
	fma.rn.f32 	%f32, %f24, 0f3FB8AA3B, %f31;
	fma.rn.f32 	%f33, %f24, 0f32A57060, %f32;
	mov.b32 	%r14, %f29;
	shl.b32 	%r15, %r14, 23;
	mov.b32 	%f34, %r15;
	ex2.approx.ftz.f32 	%f35, %f33;
	mul.f32 	%f36, %f35, %f34;
	mul.f32 	%f121, %f121, %f36;
	mov.f32 	%f120, %f3;
$L__BB3_5:
	sub.f32 	%f37, %f3, %f120;
	fma.rn.f32 	%f38, %f37, 0f3BBB989D, 0f3F000000;
	cvt.sat.f32.f32 	%f39, %f38;
	mov.f32 	%f40, 0f4B400001;
	mov.f32 	%f41, 0f437C0000;
	fma.rm.f32 	%f42, %f39, %f41, %f40;
	add.f32 	%f43, %f42, 0fCB40007F;
	neg.f32 	%f44, %f43;
	fma.rn.f32 	%f45, %f37, 0f3FB8AA3B, %f44;
	fma.rn.f32 	%f46, %f37, 0f32A57060, %f45;
	mov.b32 	%r16, %f42;
	shl.b32 	%r17, %r16, 23;
	mov.b32 	%f47, %r17;
	ex2.approx.ftz.f32 	%f48, %f46;
	fma.rn.f32 	%f121, %f48, %f47, %f121;
	add.s32 	%r71, %r71, %r3;
	setp.lt.s32 	%p4, %r71, %r11;
	@%p4 bra 	$L__BB3_3;
$L__BB3_6:
	bar.sync 	0;
	shl.b32 	%r18, %r72, 2;
	mov.u32 	%r19, _ZZ26optimized_softmax_kernel_2PfS_iiE4smem;
	add.s32 	%r6, %r19, %r18;
	st.shared.f32 	[%r6], %f120;
	bar.sync 	0;
	ld.shared.f32 	%f49, [%r6];
	mov.b32 	%r20, %f49;
	shfl.sync.bfly.b32	%r21|%p5, %r20, 16, 31, -1;
	mov.b32 	%f50, %r21;
	max.f32 	%f51, %f49, %f50;
	mov.b32 	%r22, %f51;
	shfl.sync.bfly.b32	%r23|%p6, %r22, 8, 31, -1;
	mov.b32 	%f52, %r23;
	max.f32 	%f53, %f51, %f52;
	mov.b32 	%r24, %f53;
	shfl.sync.bfly.b32	%r25|%p7, %r24, 4, 31, -1;
	mov.b32 	%f54, %r25;
	max.f32 	%f55, %f53, %f54;
	mov.b32 	%r26, %f55;
	shfl.sync.bfly.b32	%r27|%p8, %r26, 2, 31, -1;
	mov.b32 	%f56, %r27;
	max.f32 	%f57, %f55, %f56;
	mov.b32 	%r28, %f57;
	shfl.sync.bfly.b32	%r29|%p9, %r28, 1, 31, -1;
	mov.b32 	%f58, %r29;
	max.f32 	%f10, %f57, %f58;
	mov.u32 	%r7, %ntid.x;
	setp.lt.u32 	%p10, %r7, 33;
	shr.u32 	%r30, %r72, 3;
	add.s32 	%r8, %r19, %r30;
	@%p10 bra 	$L__BB3_14;
	and.b32  	%r31, %r72, 31;
	setp.ne.s32 	%p12, %r31, 0;
	@%p12 bra 	$L__BB3_9;
	st.shared.f32 	[%r8], %f10;
$L__BB3_9:
	bar.sync 	0;
	setp.gt.u32 	%p13, %r72, 31;
	@%p13 bra 	$L__BB3_16;
	add.s32 	%r32, %r7, 31;
	shr.u32 	%r33, %r32, 5;
	setp.ge.u32 	%p14, %r72, %r33;
	mov.f32 	%f124, 0fFF800000;
	@%p14 bra 	$L__BB3_12;
	ld.shared.f32 	%f124, [%r6];
$L__BB3_12:
	mov.b32 	%r34, %f124;
	shfl.sync.bfly.b32	%r35|%p15, %r34, 16, 31, -1;
	mov.b32 	%f60, %r35;
	max.f32 	%f61, %f124, %f60;
	mov.b32 	%r36, %f61;
	shfl.sync.bfly.b32	%r37|%p16, %r36, 8, 31, -1;
	mov.b32 	%f62, %r37;
	max.f32 	%f63, %f61, %f62;
	mov.b32 	%r38, %f63;
	shfl.sync.bfly.b32	%r39|%p17, %r38, 4, 31, -1;
	mov.b32 	%f64, %r39;
	max.f32 	%f65, %f63, %f64;
	mov.b32 	%r40, %f65;
	shfl.sync.bfly.b32	%r41|%p18, %r40, 2, 31, -1;
	mov.b32 	%f66, %r41;
	max.f32 	%f67, %f65, %f66;
	mov.b32 	%r42, %f67;
	shfl.sync.bfly.b32	%r43|%p19, %r42, 1, 31, -1;
	mov.b32 	%f68, %r43;
	max.f32 	%f13, %f67, %f68;
	setp.ne.s32 	%p20, %r72, 0;
	@%p20 bra 	$L__BB3_16;
	st.shared.f32 	[_ZZ26optimized_softmax_kernel_2PfS_iiE4smem], %f13;
	bra.uni 	$L__BB3_16;
$L__BB3_14:
	setp.ne.s32 	%p11, %r72, 0;
	@%p11 bra 	$L__BB3_16;
	st.shared.f32 	[_ZZ26optimized_softmax_kernel_2PfS_iiE4smem], %f10;
$L__BB3_16:
	setp.lt.u32 	%p21, %r7, 33;
	bar.sync 	0;
	ld.shared.f32 	%f14, [_ZZ26optimized_softmax_kernel_2PfS_iiE4smem];
	bar.sync 	0;
	sub.f32 	%f69, %f120, %f14;
	fma.rn.f32 	%f70, %f69, 0f3BBB989D, 0f3F000000;
	cvt.sat.f32.f32 	%f71, %f70;
	mov.f32 	%f72, 0f4B400001;
	mov.f32 	%f73, 0f437C0000;
	fma.rm.f32 	%f74, %f71, %f73, %f72;
	add.f32 	%f75, %f74, 0fCB40007F;
	neg.f32 	%f76, %f75;
	fma.rn.f32 	%f77, %f69, 0f3FB8AA3B, %f76;
	fma.rn.f32 	%f78, %f69, 0f32A57060, %f77;
	mov.b32 	%r44, %f74;
	shl.b32 	%r45, %r44, 23;
	mov.b32 	%f79, %r45;
	ex2.approx.ftz.f32 	%f80, %f78;
	mul.f32 	%f81, %f80, %f79;
	mul.f32 	%f82, %f121, %f81;
	st.shared.f32 	[%r6], %f82;
	bar.sync 	0;
	ld.shared.f32 	%f83, [%r6];
	mov.b32 	%r46, %f83;
	shfl.sync.bfly.b32	%r47|%p22, %r46, 16, 31, -1;
	mov.b32 	%f84, %r47;
	add.f32 	%f85, %f83, %f84;
	mov.b32 	%r48, %f85;
	shfl.sync.bfly.b32	%r49|%p23, %r48, 8, 31, -1;
	mov.b32 	%f86, %r49;
	add.f32 	%f87, %f85, %f86;
	mov.b32 	%r50, %f87;
	shfl.sync.bfly.b32	%r51|%p24, %r50, 4, 31, -1;
	mov.b32 	%f88, %r51;
	add.f32 	%f89, %f87, %f88;
	mov.b32 	%r52, %f89;
	shfl.sync.bfly.b32	%r53|%p25, %r52, 2, 31, -1;
	mov.b32 	%f90, %r53;
	add.f32 	%f91, %f89, %f90;
	mov.b32 	%r54, %f91;
	shfl.sync.bfly.b32	%r55|%p26, %r54, 1, 31, -1;
	mov.b32 	%f92, %r55;
	add.f32 	%f15, %f91, %f92;
	@%p21 bra 	$L__BB3_24;
	and.b32  	%r56, %r72, 31;
	setp.ne.s32 	%p28, %r56, 0;
	@%p28 bra 	$L__BB3_19;
	st.shared.f32 	[%r8], %f15;
$L__BB3_19:
	bar.sync 	0;
	setp.gt.u32 	%p29, %r72, 31;
	@%p29 bra 	$L__BB3_26;
	add.s32 	%r57, %r7, 31;
	shr.u32 	%r58, %r57, 5;
	setp.ge.u32 	%p30, %r72, %r58;
	mov.f32 	%f125, 0f00000000;
	@%p30 bra 	$L__BB3_22;
	ld.shared.f32 	%f125, [%r6];
$L__BB3_22:
	mov.b32 	%r59, %f125;
	shfl.sync.bfly.b32	%r60|%p31, %r59, 16, 31, -1;
	mov.b32 	%f94, %r60;
	add.f32 	%f95, %f125, %f94;
	mov.b32 	%r61, %f95;
	shfl.sync.bfly.b32	%r62|%p32, %r61, 8, 31, -1;
	mov.b32 	%f96, %r62;
	add.f32 	%f97, %f95, %f96;
	mov.b32 	%r63, %f97;
	shfl.sync.bfly.b32	%r64|%p33, %r63, 4, 31, -1;
	mov.b32 	%f98, %r64;
	add.f32 	%f99, %f97, %f98;
	mov.b32 	%r65, %f99;
	shfl.sync.bfly.b32	%r66|%p34, %r65, 2, 31, -1;
	mov.b32 	%f100, %r66;
	add.f32 	%f101, %f99, %f100;
	mov.b32 	%r67, %f101;
	shfl.sync.bfly.b32	%r68|%p35, %r67, 1, 31, -1;
	mov.b32 	%f102, %r68;
	add.f32 	%f18, %f101, %f102;
	setp.ne.s32 	%p36, %r72, 0;
	@%p36 bra 	$L__BB3_26;
	st.shared.f32 	[_ZZ26optimized_softmax_kernel_2PfS_iiE4smem], %f18;
	bra.uni 	$L__BB3_26;
$L__BB3_24:
	setp.ne.s32 	%p27, %r72, 0;
	@%p27 bra 	$L__BB3_26;
	st.shared.f32 	[_ZZ26optimized_softmax_kernel_2PfS_iiE4smem], %f15;
$L__BB3_26:
	setp.ge.s32 	%p37, %r72, %r11;
	bar.sync 	0;
	ld.shared.f32 	%f19, [_ZZ26optimized_softmax_kernel_2PfS_iiE4smem];
	bar.sync 	0;
	@%p37 bra 	$L__BB3_29;
	cvta.to.global.u64 	%rd3, %rd5;
$L__BB3_28:
	cvt.s64.s32 	%rd10, %r72;
	mul.wide.s32 	%rd11, %r72, 4;
	add.s64 	%rd12, %rd2, %rd11;
	ld.global.f32 	%f103, [%rd12];
	sub.f32 	%f104, %f103, %f14;
	fma.rn.f32 	%f105, %f104, 0f3BBB989D, 0f3F000000;
	cvt.sat.f32.f32 	%f106, %f105;
	mov.f32 	%f107, 0f4B400001;
	mov.f32 	%f108, 0f437C0000;
	fma.rm.f32 	%f109, %f106, %f108, %f107;
	add.f32 	%f110, %f109, 0fCB40007F;
	neg.f32 	%f111, %f110;
	fma.rn.f32 	%f112, %f104, 0f3FB8AA3B, %f111;
	fma.rn.f32 	%f113, %f104, 0f32A57060, %f112;
	mov.b32 	%r69, %f109;
	shl.b32 	%r70, %r69, 23;
	mov.b32 	%f114, %r70;
	ex2.approx.ftz.f32 	%f115, %f113;
	mul.f32 	%f116, %f115, %f114;
	div.rn.f32 	%f117, %f116, %f19;
	add.s64 	%rd13, %rd10, %rd1;
	shl.b64 	%rd14, %rd13, 2;
	add.s64 	%rd15, %rd3, %rd14;
	st.global.f32 	[%rd15], %f117;
	add.s32 	%r72, %r72, %r7;
	setp.lt.s32 	%p38, %r72, %r11;
	@%p38 bra 	$L__BB3_28;
$L__BB3_29:
	ret;

}


// ===== COMPILED SASS (sm_100) =====

	.target	sm_100

	.elftype	@"ET_EXEC"


//--------------------- .note.nv.tkinfo           --------------------------
	.section	.note.nv.tkinfo,"",@"SHT_NOTE"
	.sectionflags	@"SHF_NOTE_NV_TKINFO"
	.tkinfo
        /*0018*/ 	.word	0x00000002
        /*0030*/ 	.string	""
        /*0030*/ 	.string	"ptxas"
        /*0030*/ 	.string	"Cuda compilation tools, release 13.0, V13.0.88"
        /*0030*/ 	.string	"Build cuda_13.0.r13.0/compiler.36424714_0"
        /*0030*/ 	.string	"-arch sm_100 -m 64 "



//--------------------- .note.nv.cuinfo           --------------------------
	.section	.note.nv.cuinfo,"",@"SHT_NOTE"
	.sectionflags	@"SHF_NOTE_NV_CUINFO"
        /*0018*/ 	.short	0x0002
        /*001a*/ 	.short	0x0064
        /*001c*/ 	.short	0x0082
	.zero		2


//--------------------- .nv.info                  --------------------------
	.section	.nv.info,"",@"SHT_CUDA_INFO"
	.align	4


	//----- nvinfo : EIATTR_REGCOUNT
	.align		4
        /*0000*/ 	.byte	0x04, 0x2f
        /*0002*/ 	.short	(.L_1 - .L_0)
	.align		4
.L_0:
        /*0004*/ 	.word	index@(_Z20naive_softmax_kernelPfS_ii)
        /*0008*/ 	.word	0x00000020


	//----- nvinfo : EIATTR_FRAME_SIZE
	.align		4
.L_1:
        /*000c*/ 	.byte	0x04, 0x11
        /*000e*/ 	.short	(.L_3 - .L_2)
	.align		4
.L_2:
        /*0010*/ 	.word	index@($__internal_3_$__cuda_sm3x_div_rn_noftz_f32_slowpath)
        /*0014*/ 	.word	0x00000000


	//----- nvinfo : EIATTR_FRAME_SIZE
	.align		4
.L_3:
        /*0018*/ 	.byte	0x04, 0x11
        /*001a*/ 	.short	(.L_5 - .L_4)
	.align		4
.L_4:
        /*001c*/ 	.word	index@(_Z20naive_softmax_kernelPfS_ii)
        /*0020*/ 	.word	0x00000000


	//----- nvinfo : EIATTR_REGCOUNT
	.align		4
.L_5:
        /*0024*/ 	.byte	0x04, 0x2f
        /*0026*/ 	.short	(.L_7 - .L_6)
	.align		4
.L_6:
        /*0028*/ 	.word	index@(_Z21online_softmax_kernelPfS_ii)
        /*002c*/ 	.word	0x0000001c


	//----- nvinfo : EIATTR_FRAME_SIZE
	.align		4
.L_7:
        /*0030*/ 	.byte	0x04, 0x11
        /*0032*/ 	.short	(.L_9 - .L_8)
	.align		4
.L_8:
        /*0034*/ 	.word	index@($__internal_2_$__cuda_sm3x_div_rn_noftz_f32_slowpath)
        /*0038*/ 	.word	0x00000000


	//----- nvinfo : EIATTR_FRAME_SIZE
	.align		4
.L_9:
        /*003c*/ 	.byte	0x04, 0x11
        /*003e*/ 	.short	(.L_11 - .L_10)
	.align		4
.L_10:
        /*0040*/ 	.word	index@(_Z21online_softmax_kernelPfS_ii)
        /*0044*/ 	.word	0x00000000


	//----- nvinfo : EIATTR_REGCOUNT
	.align		4
.L_11:
        /*0048*/ 	.byte	0x04, 0x2f
        /*004a*/ 	.short	(.L_13 - .L_12)
	.align		4
.L_12:
        /*004c*/ 	.word	index@(_Z24optimized_softmax_kernelPfS_ii)
        /*0050*/ 	.word	0x00000016


	//----- nvinfo : EIATTR_FRAME_SIZE
	.align		4
.L_13:
        /*0054*/ 	.byte	0x04, 0x11
        /*0056*/ 	.short	(.L_15 - .L_14)
	.align		4
.L_14:
        /*0058*/ 	.word	index@($__internal_1_$__cuda_sm3x_div_rn_noftz_f32_slowpath)
        /*005c*/ 	.word	0x00000000


	//----- nvinfo : EIATTR_FRAME_SIZE
	.align		4
.L_15:
        /*0060*/ 	.byte	0x04, 0x11
        /*0062*/ 	.short	(.L_17 - .L_16)
	.align		4
.L_16:
        /*0064*/ 	.word	index@(_Z24optimized_softmax_kernelPfS_ii)
        /*0068*/ 	.word	0x00000000


	//----- nvinfo : EIATTR_REGCOUNT
	.align		4
.L_17:
        /*006c*/ 	.byte	0x04, 0x2f
        /*006e*/ 	.short	(.L_19 - .L_18)
	.align		4
.L_18:
        /*0070*/ 	.word	index@(_Z26optimized_softmax_kernel_2PfS_ii)
        /*0074*/ 	.word	0x00000016


	//----- nvinfo : EIATTR_FRAME_SIZE
	.align		4
.L_19:
        /*0078*/ 	.byte	0x04, 0x11
        /*007a*/ 	.short	(.L_21 - .L_20)
	.align		4
.L_20:
        /*007c*/ 	.word	index@($__internal_0_$__cuda_sm3x_div_rn_noftz_f32_slowpath)
        /*0080*/ 	.word	0x00000000


	//----- nvinfo : EIATTR_FRAME_SIZE
	.align		4
.L_21:
        /*0084*/ 	.byte	0x04, 0x11
        /*0086*/ 	.short	(.L_23 - .L_22)
	.align		4
.L_22:
        /*0088*/ 	.word	index@(_Z26optimized_softmax_kernel_2PfS_ii)
        /*008c*/ 	.word	0x00000000


	//----- nvinfo : EIATTR_MIN_STACK_SIZE
	.align		4
.L_23:
        /*0090*/ 	.byte	0x04, 0x12
        /*0092*/ 	.short	(.L_25 - .L_24)
	.align		4
.L_24:
        /*0094*/ 	.word	index@(_Z26optimized_softmax_kernel_2PfS_ii)
        /*0098*/ 	.word	0x00000000


	//----- nvinfo : EIATTR_MIN_STACK_SIZE
	.align		4
.L_25:
        /*009c*/ 	.byte	0x04, 0x12
        /*009e*/ 	.short	(.L_27 - .L_26)
	.align		4
.L_26:
        /*00a0*/ 	.word	index@(_Z24optimized_softmax_kernelPfS_ii)
        /*00a4*/ 	.word	0x00000000


	//----- nvinfo : EIATTR_MIN_STACK_SIZE
	.align		4
.L_27:
        /*00a8*/ 	.byte	0x04, 0x12
        /*00aa*/ 	.short	(.L_29 - .L_28)
	.align		4
.L_28:
        /*00ac*/ 	.word	index@(_Z21online_softmax_kernelPfS_ii)
        /*00b0*/ 	.word	0x00000000


	//----- nvinfo : EIATTR_MIN_STACK_SIZE
	.align		4
.L_29:
        /*00b4*/ 	.byte	0x04, 0x12
        /*00b6*/ 	.short	(.L_31 - .L_30)
	.align		4
.L_30:
        /*00b8*/ 	.word	index@(_Z20naive_softmax_kernelPfS_ii)
        /*00bc*/ 	.word	0x00000000
.L_31:


//--------------------- .nv.compat                --------------------------
	.section	.nv.compat,"",@"SHT_CUDA_COMPAT_INFO"
	.align	4
        /*0000*/ 	.byte	0x02, 0x09, 0x00, 0x00, 0x02, 0x02, 0x01, 0x00, 0x02, 0x05, 0x05, 0x00, 0x03, 0x07, 0x01, 0x01
        /*0010*/ 	.byte	0x02, 0x03, 0x00, 0x00, 0x02, 0x06, 0x01, 0x00, 0x04, 0x0b, 0x08, 0x00, 0x01, 0x00, 0x00, 0x00
        /*0020*/ 	.byte	0x00, 0x00, 0x00, 0x00


//--------------------- .nv.info._Z26optimized_softmax_kernel_2PfS_ii --------------------------
	.section	.nv.info._Z26optimized_softmax_kernel_2PfS_ii,"",@"SHT_CUDA_INFO"
	.sectionflags	@""
	.align	4


	//----- nvinfo : EIATTR_CUDA_API_VERSION
	.align		4
        /*0000*/ 	.byte	0x04, 0x37
        /*0002*/ 	.short	(.L_33 - .L_32)
.L_32:
        /*0004*/ 	.word	0x00000082


	//----- nvinfo : EIATTR_KPARAM_INFO
	.align		4
.L_33:
        /*0008*/ 	.byte	0x04, 0x17
        /*000a*/ 	.short	(.L_35 - .L_34)
.L_34:
        /*000c*/ 	.word	0x00000000
        /*0010*/ 	.short	0x0003
        /*0012*/ 	.short	0x0014
        /*0014*/ 	.byte	0x00, 0xf0, 0x11, 0x00


	//----- nvinfo : EIATTR_KPARAM_INFO
	.align		4
.L_35:
        /*0018*/ 	.byte	0x04, 0x17
        /*001a*/ 	.short	(.L_37 - .L_36)
.L_36:
        /*001c*/ 	.word	0x00000000
        /*0020*/ 	.short	0x0002
        /*0022*/ 	.short	0x0010
        /*0024*/ 	.byte	0x00, 0xf0, 0x11, 0x00


	//----- nvinfo : EIATTR_KPARAM_INFO
	.align		4
.L_37:
        /*0028*/ 	.byte	0x04, 0x17
        /*002a*/ 	.short	(.L_39 - .L_38)
.L_38:
        /*002c*/ 	.word	0x00000000
        /*0030*/ 	.short	0x0001
        /*0032*/ 	.short	0x0008
        /*0034*/ 	.byte	0x00, 0xf5, 0x21, 0x00


	//----- nvinfo : EIATTR_KPARAM_INFO
	.align		4
.L_39:
        /*0038*/ 	.byte	0x04, 0x17
        /*003a*/ 	.short	(.L_41 - .L_40)
.L_40:
        /*003c*/ 	.word	0x00000000
        /*0040*/ 	.short	0x0000
        /*0042*/ 	.short	0x0000
        /*0044*/ 	.byte	0x00, 0xf5, 0x21, 0x00


	//----- nvinfo : EIATTR_SPARSE_MMA_MASK
	.align		4
.L_41:
        /*0048*/ 	.byte	0x03, 0x50
        /*004a*/ 	.short	0x0000


	//----- nvinfo : EIATTR_MAXREG_COUNT
	.align		4
        /*004c*/ 	.byte	0x03, 0x1b
        /*004e*/ 	.short	0x00ff


	//----- nvinfo : EIATTR_NUM_BARRIERS
	.align		4
        /*0050*/ 	.byte	0x02, 0x4c
        /*0052*/ 	.byte	0x01
	.zero		1


	//----- nvinfo : EIATTR_MERCURY_ISA_VERSION
	.align		4
        /*0054*/ 	.byte	0x03, 0x5f
        /*0056*/ 	.short	0x0101


	//----- nvinfo : EIATTR_COOP_GROUP_MASK_REGIDS
	.align		4
        /*0058*/ 	.byte	0x04, 0x29
        /*005a*/ 	.short	(.L_43 - .L_42)


	//   ....[0]....
.L_42:
        /*005c*/ 	.word	0xffffffff


	//   ....[1]....
        /*0060*/ 	.word	0xffffffff


	//   ....[2]....
        /*0064*/ 	.word	0xffffffff


	//   ....[3]....
        /*0068*/ 	.word	0xffffffff


	//   ....[4]....
        /*006c*/ 	.word	0xffffffff


	//   ....[5]....
        /*0070*/ 	.word	0xffffffff


	//   ....[6]....
        /*0074*/ 	.word	0xffffffff


	//   ....[7]....
        /*0078*/ 	.word	0xffffffff


	//   ....[8]....
        /*007c*/ 	.word	0xffffffff


	//   ....[9]....
        /*0080*/ 	.word	0xffffffff


	//   ....[10]....
        /*0084*/ 	.word	0xffffffff


	//   ....[11]....
        /*0088*/ 	.word	0xffffffff


	//   ....[12]....
        /*008c*/ 	.word	0xffffffff


	//   ....[13]....
        /*0090*/ 	.word	0xffffffff


	//   ....[14]....
        /*0094*/ 	.word	0xffffffff


	//   ....[15]....
        /*0098*/ 	.word	0xffffffff


	//   ....[16]....
        /*009c*/ 	.word	0xffffffff


	//   ....[17]....
        /*00a0*/ 	.word	0xffffffff


	//   ....[18]....
        /*00a4*/ 	.word	0xffffffff


	//   ....[19]....
        /*00a8*/ 	.word	0xffffffff


	//   ....[20]....
        /*00ac*/ 	.word	0x05000010


	//   ....[21]....
        /*00b0*/ 	.word	0x05000010


	//   ....[22]....
        /*00b4*/ 	.word	0x05000010


	//   ....[23]....
        /*00b8*/ 	.word	0x05000010


	//   ....[24]....
        /*00bc*/ 	.word	0x05000010


	//   ....[25]....
        /*00c0*/ 	.word	0x05000010


	//   ....[26]....
        /*00c4*/ 	.word	0x05000010


	//   ....[27]....
        /*00c8*/ 	.word	0x05000010


	//   ....[28]....
        /*00cc*/ 	.word	0x05000010


	//   ....[29]....
        /*00d0*/ 	.word	0x05000010


	//----- nvinfo : EIATTR_COOP_GROUP_INSTR_OFFSETS
	.align		4
.L_43:
        /*00d4*/ 	.byte	0x04, 0x28
        /*00d6*/ 	.short	(.L_45 - .L_44)


	//   ....[0]....
.L_44:
        /*00d8*/ 	.word	0x00000430


	//   ....[1]....
        /*00dc*/ 	.word	0x00000460


	//   ....[2]....
        /*00e0*/ 	.word	0x00000480


	//   ....[3]....
        /*00e4*/ 	.word	0x000004a0


	//   ....[4]....
        /*00e8*/ 	.word	0x000004c0


	//   ....[5]....
        /*00ec*/ 	.word	0x000005b0


	//   ....[6]....
        /*00f0*/ 	.word	0x000005d0


	//   ....[7]....
        /*00f4*/ 	.word	0x000005f0


	//   ....[8]....
        /*00f8*/ 	.word	0x00000610


	//   ....[9]....
        /*00fc*/ 	.word	0x00000630


	//   ....[10]....
        /*0100*/ 	.word	0x000007e0


	//   ....[11]....
        /*0104*/ 	.word	0x00000800


	//   ....[12]....
        /*0108*/ 	.word	0x00000820


	//   ....[13]....
        /*010c*/ 	.word	0x00000840


	//   ....[14]....
        /*0110*/ 	.word	0x00000860


	//   ....[15]....
        /*0114*/ 	.word	0x00000950


	//   ....[16]....
        /*0118*/ 	.word	0x00000970


	//   ....[17]....
        /*011c*/ 	.word	0x00000990


	//   ....[18]....
        /*0120*/ 	.word	0x000009b0


	//   ....[19]....
        /*0124*/ 	.word	0x000009d0


	//   ....[20]....
        /*0128*/ 	.word	0x00000d60


	//   ....[21]....
        /*012c*/ 	.word	0x00000dd0


	//   ....[22]....
        /*0130*/ 	.word	0x00000e40


	//   ....[23]....
        /*0134*/ 	.word	0x00000eb0


	//   ....[24]....
        /*0138*/ 	.word	0x00000f20


	//   ....[25]....
        /*013c*/ 	.word	0x00000fa0


	//   ....[26]....
        /*0140*/ 	.word	0x00001010


	//   ....[27]....
        /*0144*/ 	.word	0x00001080


	//   ....[28]....
        /*0148*/ 	.word	0x000010f0


	//   ....[29]....
        /*014c*/ 	.word	0x00001160


	//----- nvinfo : EIATTR_VRC_CTA_INIT_COUNT
	.align		4
.L_45:
        /*0150*/ 	.byte	0x02, 0x4a
	.zero		1
	.zero		1


	//----- nvinfo : EIATTR_EXIT_INSTR_OFFSETS
	.align		4
        /*0154*/ 	.byte	0x04, 0x1c
        /*0156*/ 	.short	(.L_47 - .L_46)


	//   ....[0]....
.L_46:
        /*0158*/ 	.word	0x00000040


	//   ....[1]....
        /*015c*/ 	.word	0x00000ac0


	//   ....[2]....
        /*0160*/ 	.word	0x00000d00


	//----- nvinfo : EIATTR_CRS_STACK_SIZE
	.align		4
.L_47:
        /*0164*/ 	.byte	0x04, 0x1e
        /*0166*/ 	.short	(.L_49 - .L_48)
.L_48:
        /*0168*/ 	.word	0x00000000


	//----- nvinfo : EIATTR_CBANK_PARAM_SIZE
	.align		4
.L_49:
        /*016c*/ 	.byte	0x03, 0x19
        /*016e*/ 	.short	0x0018


	//----- nvinfo : EIATTR_PARAM_CBANK
	.align		4
        /*0170*/ 	.byte	0x04, 0x0a
        /*0172*/ 	.short	(.L_51 - .L_50)
	.align		4
.L_50:
        /*0174*/ 	.word	index@(.nv.constant0._Z26optimized_softmax_kernel_2PfS_ii)
        /*0178*/ 	.short	0x0380
        /*017a*/ 	.short	0x0018


	//----- nvinfo : EIATTR_SW_WAR
	.align		4
.L_51:
        /*017c*/ 	.byte	0x04, 0x36
        /*017e*/ 	.short	(.L_53 - .L_52)
.L_52:
        /*0180*/ 	.word	0x00000008
.L_53:


//--------------------- .nv.info._Z24optimized_softmax_kernelPfS_ii --------------------------
	.section	.nv.info._Z24optimized_softmax_kernelPfS_ii,"",@"SHT_CUDA_INFO"
	.sectionflags	@""
	.align	4


	//----- nvinfo : EIATTR_CUDA_API_VERSION
	.align		4
        /*0000*/ 	.byte	0x04, 0x37
        /*0002*/ 	.short	(.L_55 - .L_54)
.L_54:
        /*0004*/ 	.word	0x00000082


	//----- nvinfo : EIATTR_KPARAM_INFO
	.align		4
.L_55:
        /*0008*/ 	.byte	0x04, 0x17
        /*000a*/ 	.short	(.L_57 - .L_56)
.L_56:
        /*000c*/ 	.word	0x00000000
        /*0010*/ 	.short	0x0003
        /*0012*/ 	.short	0x0014
        /*0014*/ 	.byte	0x00, 0xf0, 0x11, 0x00


	//----- nvinfo : EIATTR_KPARAM_INFO
	.align		4
.L_57:
        /*0018*/ 	.byte	0x04, 0x17
        /*001a*/ 	.short	(.L_59 - .L_58)
.L_58:
        /*001c*/ 	.word	0x00000000
        /*0020*/ 	.short	0x0002
        /*0022*/ 	.short	0x0010
        /*0024*/ 	.byte	0x00, 0xf0, 0x11, 0x00


	//----- nvinfo : EIATTR_KPARAM_INFO
	.align		4
.L_59:
        /*0028*/ 	.byte	0x04, 0x17
        /*002a*/ 	.short	(.L_61 - .L_60)
.L_60:
        /*002c*/ 	.word	0x00000000
        /*0030*/ 	.short	0x0001
        /*0032*/ 	.short	0x0008
        /*0034*/ 	.byte	0x00, 0xf5, 0x21, 0x00


	//----- nvinfo : EIATTR_KPARAM_INFO
	.align		4
.L_61:
        /*0038*/ 	.byte	0x04, 0x17
        /*003a*/ 	.short	(.L_63 - .L_62)
.L_62:
        /*003c*/ 	.word	0x00000000
        /*0040*/ 	.short	0x0000
        /*0042*/ 	.short	0x0000
        /*0044*/ 	.byte	0x00, 0xf5, 0x21, 0x00


	//----- nvinfo : EIATTR_SPARSE_MMA_MASK
	.align		4
.L_63:
        /*0048*/ 	.byte	0x03, 0x50
        /*004a*/ 	.short	0x0000


	//----- nvinfo : EIATTR_MAXREG_COUNT
	.align		4
        /*004c*/ 	.byte	0x03, 0x1b
        /*004e*/ 	.short	0x00ff


	//----- nvinfo : EIATTR_NUM_BARRIERS
	.align		4
        /*0050*/ 	.byte	0x02, 0x4c
        /*0052*/ 	.byte	0x01
	.zero		1


	//----- nvinfo : EIATTR_MERCURY_ISA_VERSION
	.align		4
        /*0054*/ 	.byte	0x03, 0x5f
        /*0056*/ 	.short	0x0101


	//----- nvinfo : EIATTR_VRC_CTA_INIT_COUNT
	.align		4
        /*0058*/ 	.byte	0x02, 0x4a
	.zero		1
	.zero		1


	//----- nvinfo : EIATTR_EXIT_INSTR_OFFSETS
	.align		4
        /*005c*/ 	.byte	0x04, 0x1c
        /*005e*/ 	.short	(.L_65 - .L_64)


	//   ....[0]....
.L_64:
        /*0060*/ 	.word	0x00000040


	//   ....[1]....
        /*0064*/ 	.word	0x00000770


	//   ....[2]....
        /*0068*/ 	.word	0x000009b0


	//----- nvinfo : EIATTR_CRS_STACK_SIZE
	.align		4
.L_65:
        /*006c*/ 	.byte	0x04, 0x1e
        /*006e*/ 	.short	(.L_67 - .L_66)
.L_66:
        /*0070*/ 	.word	0x00000000


	//----- nvinfo : EIATTR_CBANK_PARAM_SIZE
	.align		4
.L_67:
        /*0074*/ 	.byte	0x03, 0x19
        /*0076*/ 	.short	0x0018


	//----- nvinfo : EIATTR_PARAM_CBANK
	.align		4
        /*0078*/ 	.byte	0x04, 0x0a
        /*007a*/ 	.short	(.L_69 - .L_68)
	.align		4
.L_68:
        /*007c*/ 	.word	index@(.nv.constant0._Z24optimized_softmax_kernelPfS_ii)
        /*0080*/ 	.short	0x0380
        /*0082*/ 	.short	0x0018


	//----- nvinfo : EIATTR_SW_WAR
	.align		4
.L_69:
        /*0084*/ 	.byte	0x04, 0x36
        /*0086*/ 	.short	(.L_71 - .L_70)
.L_70:
        /*0088*/ 	.word	0x00000008
.L_71:


//--------------------- .nv.info._Z21online_softmax_kernelPfS_ii --------------------------
	.section	.nv.info._Z21online_softmax_kernelPfS_ii,"",@"SHT_CUDA_INFO"
	.sectionflags	@""
	.align	4


	//----- nvinfo : EIATTR_CUDA_API_VERSION
	.align		4
        /*0000*/ 	.byte	0x04, 0x37
        /*0002*/ 	.short	(.L_73 - .L_72)
.L_72:
        /*0004*/ 	.word	0x00000082


	//----- nvinfo : EIATTR_KPARAM_INFO
	.align		4
.L_73:
        /*0008*/ 	.byte	0x04, 0x17
        /*000a*/ 	.short	(.L_75 - .L_74)
.L_74:
        /*000c*/ 	.word	0x00000000
        /*0010*/ 	.short	0x0003
        /*0012*/ 	.short	0x0014
        /*0014*/ 	.byte	0x00, 0xf0, 0x11, 0x00


	//----- nvinfo : EIATTR_KPARAM_INFO
	.align		4
.L_75:
        /*0018*/ 	.byte	0x04, 0x17
        /*001a*/ 	.short	(.L_77 - .L_76)
.L_76:
        /*001c*/ 	.word	0x00000000
        /*0020*/ 	.short	0x0002
        /*0022*/ 	.short	0x0010
        /*0024*/ 	.byte	0x00, 0xf0, 0x11, 0x00


	//----- nvinfo : EIATTR_KPARAM_INFO
	.align		4
.L_77:
        /*0028*/ 	.byte	0x04, 0x17
        /*002a*/ 	.short	(.L_79 - .L_78)
.L_78:
        /*002c*/ 	.word	0x00000000
        /*0030*/ 	.short	0x0001
        /*0032*/ 	.short	0x0008
        /*0034*/ 	.byte	0x00, 0xf5, 0x21, 0x00


	//----- nvinfo : EIATTR_KPARAM_INFO
	.align		4
.L_79:
        /*0038*/ 	.byte	0x04, 0x17
        /*003a*/ 	.short	(.L_81 - .L_80)
.L_80:
        /*003c*/ 	.word	0x00000000
        /*0040*/ 	.short	0x0000
        /*0042*/ 	.short	0x0000
        /*0044*/ 	.byte	0x00, 0xf5, 0x21, 0x00


	//----- nvinfo : EIATTR_SPARSE_MMA_MASK
	.align		4
.L_81:
        /*0048*/ 	.byte	0x03, 0x50
        /*004a*/ 	.short	0x0000


	//----- nvinfo : EIATTR_MAXREG_COUNT
	.align		4
        /*004c*/ 	.byte	0x03, 0x1b
        /*004e*/ 	.short	0x00ff


	//----- nvinfo : EIATTR_MERCURY_ISA_VERSION
	.align		4
        /*0050*/ 	.byte	0x03, 0x5f
        /*0052*/ 	.short	0x0101


	//----- nvinfo : EIATTR_VRC_CTA_INIT_COUNT
	.align		4
        /*0054*/ 	.byte	0x02, 0x4a
	.zero		1
	.zero		1


	//----- nvinfo : EIATTR_EXIT_INSTR_OFFSETS
	.align		4
        /*0058*/ 	.byte	0x04, 0x1c
        /*005a*/ 	.short	(.L_83 - .L_82)


	//   ....[0]....
.L_82:
        /*005c*/ 	.word	0x00000070


	//   ....[1]....
        /*0060*/ 	.word	0x00001410


	//   ....[2]....
        /*0064*/ 	.word	0x000022a0


	//   ....[3]....
        /*0068*/ 	.word	0x000029e0


	//   ....[4]....
        /*006c*/ 	.word	0x00002de0


	//   ....[5]....
        /*0070*/ 	.word	0x00002fe0


	//----- nvinfo : EIATTR_CRS_STACK_SIZE
	.align		4
.L_83:
        /*0074*/ 	.byte	0x04, 0x1e
        /*0076*/ 	.short	(.L_85 - .L_84)
.L_84:
        /*0078*/ 	.word	0x00000000


	//----- nvinfo : EIATTR_CBANK_PARAM_SIZE
	.align		4
.L_85:
        /*007c*/ 	.byte	0x03, 0x19
        /*007e*/ 	.short	0x0018


	//----- nvinfo : EIATTR_PARAM_CBANK
	.align		4
        /*0080*/ 	.byte	0x04, 0x0a
        /*0082*/ 	.short	(.L_87 - .L_86)
	.align		4
.L_86:
        /*0084*/ 	.word	index@(.nv.constant0._Z21online_softmax_kernelPfS_ii)
        /*0088*/ 	.short	0x0380
        /*008a*/ 	.short	0x0018


	//----- nvinfo : EIATTR_SW_WAR
	.align		4
.L_87:
        /*008c*/ 	.byte	0x04, 0x36
        /*008e*/ 	.short	(.L_89 - .L_88)
.L_88:
        /*0090*/ 	.word	0x00000008
.L_89:


//--------------------- .nv.info._Z20naive_softmax_kernelPfS_ii --------------------------
	.section	.nv.info._Z20naive_softmax_kernelPfS_ii,"",@"SHT_CUDA_INFO"
	.sectionflags	@""
	.align	4


	//----- nvinfo : EIATTR_CUDA_API_VERSION
	.align		4
        /*0000*/ 	.byte	0x04, 0x37
        /*0002*/ 	.short	(.L_91 - .L_90)
.L_90:
        /*0004*/ 	.word	0x00000082


	//----- nvinfo : EIATTR_KPARAM_INFO
	.align		4
.L_91:
        /*0008*/ 	.byte	0x04, 0x17
        /*000a*/ 	.short	(.L_93 - .L_92)
.L_92:
        /*000c*/ 	.word	0x00000000
        /*0010*/ 	.short	0x0003
        /*0012*/ 	.short	0x0014
        /*0014*/ 	.byte	0x00, 0xf0, 0x11, 0x00


	//----- nvinfo : EIATTR_KPARAM_INFO
	.align		4
.L_93:
        /*0018*/ 	.byte	0x04, 0x17
        /*001a*/ 	.short	(.L_95 - .L_94)
.L_94:
        /*001c*/ 	.word	0x00000000
        /*0020*/ 	.short	0x0002
        /*0022*/ 	.short	0x0010
        /*0024*/ 	.byte	0x00, 0xf0, 0x11, 0x00


	//----- nvinfo : EIATTR_KPARAM_INFO
	.align		4
.L_95:
        /*0028*/ 	.byte	0x04, 0x17
        /*002a*/ 	.short	(.L_97 - .L_96)
.L_96:
        /*002c*/ 	.word	0x00000000
        /*0030*/ 	.short	0x0001
        /*0032*/ 	.short	0x0008
        /*0034*/ 	.byte	0x00, 0xf5, 0x21, 0x00


	//----- nvinfo : EIATTR_KPARAM_INFO
	.align		4
.L_97:
        /*0038*/ 	.byte	0x04, 0x17
        /*003a*/ 	.short	(.L_99 - .L_98)
.L_98:
        /*003c*/ 	.word	0x00000000
        /*0040*/ 	.short	0x0000
        /*0042*/ 	.short	0x0000
        /*0044*/ 	.byte	0x00, 0xf5, 0x21, 0x00


	//----- nvinfo : EIATTR_SPARSE_MMA_MASK
	.align		4
.L_99:
        /*0048*/ 	.byte	0x03, 0x50
        /*004a*/ 	.short	0x0000


	//----- nvinfo : EIATTR_MAXREG_COUNT
	.align		4
        /*004c*/ 	.byte	0x03, 0x1b
        /*004e*/ 	.short	0x00ff


	//----- nvinfo : EIATTR_MERCURY_ISA_VERSION
	.align		4
        /*0050*/ 	.byte	0x03, 0x5f
        /*0052*/ 	.short	0x0101


	//----- nvinfo : EIATTR_VRC_CTA_INIT_COUNT
	.align		4
        /*0054*/ 	.byte	0x02, 0x4a
	.zero		1
	.zero		1


	//----- nvinfo : EIATTR_EXIT_INSTR_OFFSETS
	.align		4
        /*0058*/ 	.byte	0x04, 0x1c
        /*005a*/ 	.short	(.L_101 - .L_100)


	//   ....[0]....
.L_100:
        /*005c*/ 	.word	0x00000070


	//   ....[1]....
        /*0060*/ 	.word	0x000013a0


	//   ....[2]....
        /*0064*/ 	.word	0x00002230


	//   ....[3]....
        /*0068*/ 	.word	0x00002970


	//   ....[4]....
        /*006c*/ 	.word	0x00002d70


	//   ....[5]....
        /*0070*/ 	.word	0x00002f70


	//----- nvinfo : EIATTR_CRS_STACK_SIZE
	.align		4
.L_101:
        /*0074*/ 	.byte	0x04, 0x1e
        /*0076*/ 	.short	(.L_103 - .L_102)
.L_102:
        /*0078*/ 	.word	0x00000000


	//----- nvinfo : EIATTR_CBANK_PARAM_SIZE
	.align		4
.L_103:
        /*007c*/ 	.byte	0x03, 0x19
        /*007e*/ 	.short	0x0018


	//----- nvinfo : EIATTR_PARAM_CBANK
	.align		4
        /*0080*/ 	.byte	0x04, 0x0a
        /*0082*/ 	.short	(.L_105 - .L_104)
	.align		4
.L_104:
        /*0084*/ 	.word	index@(.nv.constant0._Z20naive_softmax_kernelPfS_ii)
        /*0088*/ 	.short	0x0380
        /*008a*/ 	.short	0x0018


	//----- nvinfo : EIATTR_SW_WAR
	.align		4
.L_105:
        /*008c*/ 	.byte	0x04, 0x36
        /*008e*/ 	.short	(.L_107 - .L_106)
.L_106:
        /*0090*/ 	.word	0x00000008
.L_107:


//--------------------- .nv.callgraph             --------------------------
	.section	.nv.callgraph,"",@"SHT_CUDA_CALLGRAPH"
	.align	4
	.sectionentsize	8
	.align		4
        /*0000*/ 	.word	0x00000000
	.align		4
        /*0004*/ 	.word	0xffffffff
	.align		4
        /*0008*/ 	.word	0x00000000
	.align		4
        /*000c*/ 	.word	0xfffffffe
	.align		4
        /*0010*/ 	.word	0x00000000
	.align		4
        /*0014*/ 	.word	0xfffffffd
	.align		4
        /*0018*/ 	.word	0x00000000
	.align		4
        /*001c*/ 	.word	0xfffffffc


//--------------------- .text._Z26optimized_softmax_kernel_2PfS_ii --------------------------
	.section	.text._Z26optimized_softmax_kernel_2PfS_ii,"ax",@progbits
	.align	128
        .global         _Z26optimized_softmax_kernel_2PfS_ii
        .type           _Z26optimized_softmax_kernel_2PfS_ii,@function
        .size           _Z26optimized_softmax_kernel_2PfS_ii,(.L_x_177 - _Z26optimized_softmax_kernel_2PfS_ii)
        .other          _Z26optimized_softmax_kernel_2PfS_ii,@"STO_CUDA_ENTRY STV_DEFAULT"
_Z26optimized_softmax_kernel_2PfS_ii:
.text._Z26optimized_softmax_kernel_2PfS_ii:
[----:B------:R-:W-:Y:S08]  /*0000*/  LDC R1, c[0x0][0x37c] ;  /* 0x0000df00ff017b82 */ /* 0x000ff00000000800 */
[----:B------:R-:W0:Y:S08]  /*0010*/  S2UR UR4, SR_CTAID.X ;  /* 0x00000000000479c3 */ /* 0x000e300000002500 */
[----:B------:R-:W0:Y:S02]  /*0020*/  LDC R0, c[0x0][0x390] ;  /* 0x0000e400ff007b82 */ /* 0x000e240000000800 */
[----:B0-----:R-:W-:-:S13]  /*0030*/  ISETP.LE.AND P0, PT, R0, UR4, PT ;  /* 0x0000000400007c0c */ /* 0x001fda000bf03270 */
[----:B------:R-:W-:Y:S05]  /*0040*/  @P0 EXIT ;  /* 0x000000000000094d */ /* 0x000fea0003800000 */
[----:B------:R-:W0:Y:S01]  /*0050*/  S2R R7, SR_TID.X ;  /* 0x0000000000077919 */ /* 0x000e220000002100 */
[----:B------:R-:W1:Y:S01]  /*0060*/  LDCU UR5, c[0x0][0x394] ;  /* 0x00007280ff0577ac */ /* 0x000e620008000800 */
[----:B------:R-:W2:Y:S01]  /*0070*/  LDC.64 R4, c[0x0][0x380] ;  /* 0x0000e000ff047b82 */ /* 0x000ea20000000a00 */
[----:B------:R-:W-:Y:S01]  /*0080*/  BSSY.RECONVERGENT B0, `(.L_x_0) ;  /* 0x0000030000007945 */ /* 0x000fe20003800200 */
[----:B------:R-:W-:Y:S01]  /*0090*/  IMAD.MOV.U32 R0, RZ, RZ, RZ ;  /* 0x000000ffff007224 */ /* 0x000fe200078e00ff */
[----:B------:R-:W3:Y:S01]  /*00a0*/  LDCU.64 UR8, c[0x0][0x358] ;  /* 0x00006b00ff0877ac */ /* 0x000ee20008000a00 */
[----:B------:R-:W-:Y:S01]  /*00b0*/  MOV R3, 0xff800000 ;  /* 0xff80000000037802 */ /* 0x000fe20000000f00 */
[----:B------:R-:W4:Y:S01]  /*00c0*/  LDCU UR6, c[0x0][0x394] ;  /* 0x00007280ff0677ac */ /* 0x000f220008000800 */
[----:B-1----:R-:W-:-:S04]  /*00d0*/  IMAD.U32 R6, RZ, RZ, UR5 ;  /* 0x00000005ff067e24 */ /* 0x002fc8000f8e00ff */
[----:B------:R-:W-:-:S04]  /*00e0*/  IMAD R2, R6, UR4, RZ ;  /* 0x0000000406027c24 */ /* 0x000fc8000f8e02ff */
[----:B--2---:R-:W-:Y:S01]  /*00f0*/  IMAD.WIDE R4, R2, 0x4, R4 ;  /* 0x0000000402047825 */ /* 0x004fe200078e0204 */
[----:B0-----:R-:W-:-:S13]  /*0100*/  ISETP.GE.AND P0, PT, R7, R6, PT ;  /* 0x000000060700720c */ /* 0x001fda0003f06270 */
[----:B---34-:R-:W-:Y:S05]  /*0110*/  @P0 BRA `(.L_x_1) ;  /* 0x0000000000980947 */ /* 0x018fea0003800000 */
[----:B------:R-:W0:Y:S01]  /*0120*/  LDC R8, c[0x0][0x360] ;  /* 0x0000d800ff087b82 */ /* 0x000e220000000800 */
[----:B------:R-:W-:Y:S01]  /*0130*/  IMAD.MOV.U32 R3, RZ, RZ, -0x800000 ;  /* 0xff800000ff037424 */ /* 0x000fe200078e00ff */
[----:B------:R-:W-:Y:S01]  /*0140*/  MOV R9, R7 ;  /* 0x0000000700097202 */ /* 0x000fe20000000f00 */
[----:B------:R-:W-:-:S07]  /*0150*/  IMAD.MOV.U32 R0, RZ, RZ, RZ ;  /* 0x000000ffff007224 */ /* 0x000fce00078e00ff */
.L_x_4:
[----:B------:R-:W-:-:S05]  /*0160*/  IMAD.WIDE R10, R9, 0x4, R4 ;  /* 0x00000004090a7825 */ /* 0x000fca00078e0204 */
[----:B------:R-:W2:Y:S01]  /*0170*/  LDG.E R12, desc[UR8][R10.64] ;  /* 0x000000080a0c7981 */ /* 0x000ea2000c1e1900 */
[----:B------:R-:W-:Y:S01]  /*0180*/  BSSY.RECONVERGENT B1, `(.L_x_2) ;  /* 0x0000011000017945 */ /* 0x000fe20003800200 */
[----:B------:R-:W-:Y:S01]  /*0190*/  IMAD.MOV.U32 R13, RZ, RZ, 0x3bbb989d ;  /* 0x3bbb989dff0d7424 */ /* 0x000fe200078e00ff */
[----:B--2---:R-:W-:-:S13]  /*01a0*/  FSETP.GT.AND P0, PT, R12, R3, PT ;  /* 0x000000030c00720b */ /* 0x004fda0003f04000 */
[----:B------:R-:W-:Y:S05]  /*01b0*/  @!P0 BRA `(.L_x_3) ;  /* 0x0000000000348947 */ /* 0x000fea0003800000 */
[----:B------:R-:W-:Y:S02]  /*01c0*/  HFMA2 R11, -RZ, RZ, 3.7421875, 0 ;  /* 0x437c0000ff0b7431 */ /* 0x000fe400000001ff */
[----:B------:R-:W-:Y:S02]  /*01d0*/  IMAD.MOV.U32 R6, RZ, RZ, 0x3bbb989d ;  /* 0x3bbb989dff067424 */ /* 0x000fe400078e00ff */
[----:B------:R-:W-:-:S04]  /*01e0*/  FADD R3, R3, -R12 ;  /* 0x8000000c03037221 */ /* 0x000fc80000000000 */
[----:B------:R-:W-:-:S04]  /*01f0*/  FFMA.SAT R6, R3, R6, 0.5 ;  /* 0x3f00000003067423 */ /* 0x000fc80000002006 */
[----:B------:R-:W-:-:S04]  /*0200*/  FFMA.RM R6, R6, R11, 12582913 ;  /* 0x4b40000106067423 */ /* 0x000fc8000000400b */
[C---:B------:R-:W-:Y:S01]  /*0210*/  FADD R10, R6.reuse, -12583039 ;  /* 0xcb40007f060a7421 */ /* 0x040fe20000000000 */
[----:B------:R-:W-:-:S03]  /*0220*/  IMAD.SHL.U32 R6, R6, 0x800000, RZ ;  /* 0x0080000006067824 */ /* 0x000fc600078e00ff */
[----:B------:R-:W-:-:S04]  /*0230*/  FFMA R10, R3, 1.4426950216293334961, -R10 ;  /* 0x3fb8aa3b030a7823 */ /* 0x000fc8000000080a */
[----:B------:R-:W-:-:S04]  /*0240*/  FFMA R10, R3, 1.925963033500011079e-08, R10 ;  /* 0x32a57060030a7823 */ /* 0x000fc8000000000a */
[----:B------:R-:W1:Y:S02]  /*0250*/  MUFU.EX2 R3, R10 ;  /* 0x0000000a00037308 */ /* 0x000e640000000800 */
[----:B-1----:R-:W-:Y:S01]  /*0260*/  FMUL R11, R6, R3 ;  /* 0x00000003060b7220 */ /* 0x002fe20000400000 */
[----:B------:R-:W-:-:S03]  /*0270*/  IMAD.MOV.U32 R3, RZ, RZ, R12 ;  /* 0x000000ffff037224 */ /* 0x000fc600078e000c */
[----:B------:R-:W-:-:S07]  /*0280*/  FMUL R0, R0, R11 ;  /* 0x0000000b00007220 */ /* 0x000fce0000400000 */
.L_x_3:
[----:B------:R-:W-:Y:S05]  /*0290*/  BSYNC.RECONVERGENT B1 ;  /* 0x0000000000017941 */ /* 0x000fea0003800200 */
.L_x_2:
[----:B------:R-:W-:Y:S01]  /*02a0*/  FADD R6, -R3, R12 ;  /* 0x0000000c03067221 */ /* 0x000fe20000000100 */
[----:B------:R-:W-:Y:S01]  /*02b0*/  MOV R11, 0x437c0000 ;  /* 0x437c0000000b7802 */ /* 0x000fe20000000f00 */
[----:B0-----:R-:W-:Y:S02]  /*02c0*/  IMAD.IADD R9, R8, 0x1, R9 ;  /* 0x0000000108097824 */ /* 0x001fe400078e0209 */
[----:B------:R-:W-:-:S04]  /*02d0*/  FFMA.SAT R10, R6, R13, 0.5 ;  /* 0x3f000000060a7423 */ /* 0x000fc8000000200d */
[----:B------:R-:W-:-:S04]  /*02e0*/  FFMA.RM R10, R10, R11, 12582913 ;  /* 0x4b4000010a0a7423 */ /* 0x000fc8000000400b */
[C---:B------:R-:W-:Y:S01]  /*02f0*/  FADD R11, R10.reuse, -12583039 ;  /* 0xcb40007f0a0b7421 */ /* 0x040fe20000000000 */
[----:B------:R-:W-:-:S03]  /*0300*/  SHF.L.U32 R13, R10, 0x17, RZ ;  /* 0x000000170a0d7819 */ /* 0x000fc600000006ff */
[----:B------:R-:W-:-:S04]  /*0310*/  FFMA R11, R6, 1.4426950216293334961, -R11 ;  /* 0x3fb8aa3b060b7823 */ /* 0x000fc8000000080b */
[----:B------:R-:W-:Y:S01]  /*0320*/  FFMA R11, R6, 1.925963033500011079e-08, R11 ;  /* 0x32a57060060b7823 */ /* 0x000fe2000000000b */
[----:B------:R-:W-:-:S05]  /*0330*/  IMAD.U32 R6, RZ, RZ, UR6 ;  /* 0x00000006ff067e24 */ /* 0x000fca000f8e00ff */
[----:B------:R-:W0:Y:S01]  /*0340*/  MUFU.EX2 R11, R11 ;  /* 0x0000000b000b7308 */ /* 0x000e220000000800 */
[----:B------:R-:W-:Y:S01]  /*0350*/  ISETP.GE.AND P0, PT, R9, R6, PT ;  /* 0x000000060900720c */ /* 0x000fe20003f06270 */
[----:B0-----:R-:W-:-:S12]  /*0360*/  FFMA R0, R13, R11, R0 ;  /* 0x0000000b0d007223 */ /* 0x001fd80000000000 */
[----:B------:R-:W-:Y:S05]  /*0370*/  @!P0 BRA `(.L_x_4) ;  /* 0xfffffffc00788947 */ /* 0x000fea000383ffff */
.L_x_1:
[----:B------:R-:W-:Y:S05]  /*0380*/  BSYNC.RECONVERGENT B0 ;  /* 0x0000000000007941 */ /* 0x000fea0003800200 */
.L_x_0:
[----:B------:R-:W0:Y:S08]  /*0390*/  S2UR UR5, SR_CgaCtaId ;  /* 0x00000000000579c3 */ /* 0x000e300000008800 */
[----:B------:R-:W-:Y:S06]  /*03a0*/  BAR.SYNC.DEFER_BLOCKING 0x0 ;  /* 0x0000000000007b1d */ /* 0x000fec0000010000 */
[----:B------:R-:W-:Y:S01]  /*03b0*/  UMOV UR4, 0x400 ;  /* 0x0000040000047882 */ /* 0x000fe20000000000 */
[----:B------:R-:W1:Y:S01]  /*03c0*/  LDCU UR6, c[0x0][0x360] ;  /* 0x00006c00ff0677ac */ /* 0x000e620008000800 */
[----:B0-----:R-:W-:-:S02]  /*03d0*/  ULEA UR4, UR5, UR4, 0x18 ;  /* 0x0000000405047291 */ /* 0x001fc4000f8ec0ff */
[----:B-1----:R-:W-:-:S04]  /*03e0*/  UISETP.GE.U32.AND UP0, UPT, UR6, 0x21, UPT ;  /* 0x000000210600788c */ /* 0x002fc8000bf06070 */
[----:B------:R-:W-:-:S05]  /*03f0*/  LEA R8, R7, UR4, 0x2 ;  /* 0x0000000407087c11 */ /* 0x000fca000f8e10ff */
[----:B------:R-:W-:Y:S01]  /*0400*/  STS [R8], R3 ;  /* 0x0000000308007388 */ /* 0x000fe20000000800 */
[----:B------:R-:W-:Y:S06]  /*0410*/  BAR.SYNC.DEFER_BLOCKING 0x0 ;  /* 0x0000000000007b1d */ /* 0x000fec0000010000 */
[----:B------:R-:W0:Y:S04]  /*0420*/  LDS R9, [R8] ;  /* 0x0000000008097984 */ /* 0x000e280000000800 */
[----:B0-----:R-:W0:Y:S02]  /*0430*/  SHFL.BFLY PT, R10, R9, 0x10, 0x1f ;  /* 0x0e001f00090a7f89 */ /* 0x001e2400000e0000 */
[----:B0-----:R-:W-:-:S02]  /*0440*/  FMNMX R10, R9, R10, !PT ;  /* 0x0000000a090a7209 */ /* 0x001fc40007800000 */
[----:B------:R-:W-:-:S03]  /*0450*/  LEA.HI R9, R7, UR4, RZ, 0x1d ;  /* 0x0000000407097c11 */ /* 0x000fc6000f8fe8ff */
[----:B------:R-:W0:Y:S02]  /*0460*/  SHFL.BFLY PT, R11, R10, 0x8, 0x1f ;  /* 0x0d001f000a0b7f89 */ /* 0x000e2400000e0000 */
[----:B0-----:R-:W-:-:S05]  /*0470*/  FMNMX R11, R10, R11, !PT ;  /* 0x0000000b0a0b7209 */ /* 0x001fca0007800000 */
[----:B------:R-:W0:Y:S02]  /*0480*/  SHFL.BFLY PT, R12, R11, 0x4, 0x1f ;  /* 0x0c801f000b0c7f89 */ /* 0x000e2400000e0000 */
[----:B0-----:R-:W-:-:S05]  /*0490*/  FMNMX R12, R11, R12, !PT ;  /* 0x0000000c0b0c7209 */ /* 0x001fca0007800000 */
[----:B------:R-:W0:Y:S02]  /*04a0*/  SHFL.BFLY PT, R13, R12, 0x2, 0x1f ;  /* 0x0c401f000c0d7f89 */ /* 0x000e2400000e0000 */
[----:B0-----:R-:W-:-:S05]  /*04b0*/  FMNMX R13, R12, R13, !PT ;  /* 0x0000000d0c0d7209 */ /* 0x001fca0007800000 */
[----:B------:R-:W0:Y:S02]  /*04c0*/  SHFL.BFLY PT, R14, R13, 0x1, 0x1f ;  /* 0x0c201f000d0e7f89 */ /* 0x000e2400000e0000 */
[----:B0-----:R-:W-:Y:S01]  /*04d0*/  FMNMX R14, R13, R14, !PT ;  /* 0x0000000e0d0e7209 */ /* 0x001fe20007800000 */
[----:B------:R-:W-:Y:S06]  /*04e0*/  BRA.U !UP0, `(.L_x_5) ;  /* 0x0000000108687547 */ /* 0x000fec000b800000 */
[----:B------:R-:W-:-:S13]  /*04f0*/  LOP3.LUT P0, RZ, R7, 0x1f, RZ, 0xc0, !PT ;  /* 0x0000001f07ff7812 */ /* 0x000fda000780c0ff */
[----:B------:R0:W-:Y:S01]  /*0500*/  @!P0 STS [R9], R14 ;  /* 0x0000000e09008388 */ /* 0x0001e20000000800 */
[----:B------:R-:W-:Y:S01]  /*0510*/  BAR.SYNC.DEFER_BLOCKING 0x0 ;  /* 0x0000000000007b1d */ /* 0x000fe20000010000 */
[----:B------:R-:W-:-:S13]  /*0520*/  ISETP.GT.U32.AND P0, PT, R7, 0x1f, PT ;  /* 0x0000001f0700780c */ /* 0x000fda0003f04070 */
[----:B0-----:R-:W-:Y:S05]  /*0530*/  @P0 BRA `(.L_x_6) ;  /* 0x00000000005c0947 */ /* 0x001fea0003800000 */
[----:B------:R-:W-:Y:S01]  /*0540*/  UIADD3 UR5, UPT, UPT, UR6, 0x1f, URZ ;  /* 0x0000001f06057890 */ /* 0x000fe2000fffe0ff */
[----:B------:R-:W-:-:S03]  /*0550*/  IMAD.MOV.U32 R10, RZ, RZ, -0x800000 ;  /* 0xff800000ff0a7424 */ /* 0x000fc600078e00ff */
[----:B------:R-:W-:-:S06]  /*0560*/  USHF.R.U32.HI UR5, URZ, 0x5, UR5 ;  /* 0x00000005ff057899 */ /* 0x000fcc0008011605 */
[----:B------:R-:W-:Y:S01]  /*0570*/  ISETP.GE.U32.AND P0, PT, R7, UR5, PT ;  /* 0x0000000507007c0c */ /* 0x000fe2000bf06070 */
[----:B------:R-:W-:-:S12]  /*0580*/  UMOV UR5, 0xffffffff ;  /* 0xffffffff00057882 */ /* 0x000fd80000000000 */
[----:B------:R0:W1:Y:S01]  /*0590*/  @!P0 LDS R10, [R8] ;  /* 0x00000000080a8984 */ /* 0x0000620000000800 */
[----:B------:R-:W-:Y:S05]  /*05a0*/  BRA.DIV UR5, `(.L_x_7) ;  /* 0x0000000605d87947 */ /* 0x000fea000b800000 */
[----:B-1----:R-:W1:Y:S02]  /*05b0*/  SHFL.BFLY PT, R11, R10, 0x10, 0x1f ;  /* 0x0e001f000a0b7f89 */ /* 0x002e6400000e0000 */
[----:B-1----:R-:W-:-:S05]  /*05c0*/  FMNMX R11, R11, R10, !PT ;  /* 0x0000000a0b0b7209 */ /* 0x002fca0007800000 */
[----:B------:R-:W1:Y:S02]  /*05d0*/  SHFL.BFLY PT, R12, R11, 0x8, 0x1f ;  /* 0x0d001f000b0c7f89 */ /* 0x000e6400000e0000 */
[----:B-1----:R-:W-:-:S05]  /*05e0*/  FMNMX R12, R11, R12, !PT ;  /* 0x0000000c0b0c7209 */ /* 0x002fca0007800000 */
[----:B------:R-:W1:Y:S02]  /*05f0*/  SHFL.BFLY PT, R13, R12, 0x4, 0x1f ;  /* 0x0c801f000c0d7f89 */ /* 0x000e6400000e0000 */
[----:B-1----:R-:W-:-:S05]  /*0600*/  FMNMX R13, R12, R13, !PT ;  /* 0x0000000d0c0d7209 */ /* 0x002fca0007800000 */
[----:B------:R-:W1:Y:S02]  /*0610*/  SHFL.BFLY PT, R14, R13, 0x2, 0x1f ;  /* 0x0c401f000d0e7f89 */ /* 0x000e6400000e0000 */
[----:B-1----:R-:W-:-:S05]  /*0620*/  FMNMX R14, R13, R14, !PT ;  /* 0x0000000e0d0e7209 */ /* 0x002fca0007800000 */
[----:B------:R1:W2:Y:S02]  /*0630*/  SHFL.BFLY PT, R15, R14, 0x1, 0x1f ;  /* 0x0c201f000e0f7f89 */ /* 0x0002a400000e0000 */
.L_x_19:
[----:B------:R-:W-:Y:S02]  /*0640*/  ISETP.NE.AND P0, PT, R7, RZ, PT ;  /* 0x000000ff0700720c */ /* 0x000fe40003f05270 */
[----:B--2---:R-:W-:-:S11]  /*0650*/  FMNMX R15, R14, R15, !PT ;  /* 0x0000000f0e0f7209 */ /* 0x004fd60007800000 */
[----:B------:R-:W-:Y:S05]  /*0660*/  @P0 BRA `(.L_x_6) ;  /* 0x0000000000100947 */ /* 0x000fea0003800000 */
[----:B------:R2:W-:Y:S01]  /*0670*/  STS [UR4], R15 ;  /* 0x0000000fff007988 */ /* 0x0005e20008000804 */
[----:B------:R-:W-:Y:S05]  /*0680*/  BRA `(.L_x_6) ;  /* 0x0000000000087947 */ /* 0x000fea0003800000 */
.L_x_5:
[----:B------:R-:W-:-:S13]  /*0690*/  ISETP.NE.AND P0, PT, R7, RZ, PT ;  /* 0x000000ff0700720c */ /* 0x000fda0003f05270 */
[----:B------:R3:W-:Y:S02]  /*06a0*/  @!P0 STS [UR4], R14 ;  /* 0x0000000eff008988 */ /* 0x0007e40008000804 */
.L_x_6:
[----:B------:R-:W-:Y:S05]  /*06b0*/  WARPSYNC.ALL ;  /* 0x0000000000007948 */ /* 0x000fea0003800000 */
[----:B------:R-:W-:Y:S01]  /*06c0*/  BAR.SYNC.DEFER_BLOCKING 0x0 ;  /* 0x0000000000007b1d */ /* 0x000fe20000010000 */
[----:B-1-3--:R-:W-:Y:S02]  /*06d0*/  HFMA2 R14, -RZ, RZ, 3.7421875, 0 ;  /* 0x437c0000ff0e7431 */ /* 0x00afe400000001ff */
[----:B------:R-:W-:-:S03]  /*06e0*/  IMAD.MOV.U32 R12, RZ, RZ, 0x3bbb989d ;  /* 0x3bbb989dff0c7424 */ /* 0x000fc600078e00ff */
[----:B------:R-:W1:Y:S02]  /*06f0*/  LDS R10, [UR4] ;  /* 0x00000004ff0a7984 */ /* 0x000e640008000800 */
[----:B-1----:R-:W-:-:S04]  /*0700*/  FADD R3, -R10, R3 ;  /* 0x000000030a037221 */ /* 0x002fc80000000100 */
[----:B------:R-:W-:-:S04]  /*0710*/  FFMA.SAT R11, R3, R12, 0.5 ;  /* 0x3f000000030b7423 */ /* 0x000fc8000000200c */
[----:B------:R-:W-:-:S04]  /*0720*/  FFMA.RM R11, R11, R14, 12582913 ;  /* 0x4b4000010b0b7423 */ /* 0x000fc8000000400e */
[C---:B------:R-:W-:Y:S01]  /*0730*/  FADD R12, R11.reuse, -12583039 ;  /* 0xcb40007f0b0c7421 */ /* 0x040fe20000000000 */
[----:B------:R-:W-:-:S03]  /*0740*/  IMAD.SHL.U32 R11, R11, 0x800000, RZ ;  /* 0x008000000b0b7824 */ /* 0x000fc600078e00ff */
[----:B------:R-:W-:-:S04]  /*0750*/  FFMA R12, R3, 1.4426950216293334961, -R12 ;  /* 0x3fb8aa3b030c7823 */ /* 0x000fc8000000080c */
[----:B------:R-:W-:-:S06]  /*0760*/  FFMA R12, R3, 1.925963033500011079e-08, R12 ;  /* 0x32a57060030c7823 */ /* 0x000fcc000000000c */
[----:B------:R-:W1:Y:S02]  /*0770*/  MUFU.EX2 R12, R12 ;  /* 0x0000000c000c7308 */ /* 0x000e640000000800 */
[----:B-1----:R-:W-:-:S04]  /*0780*/  FMUL R11, R11, R12 ;  /* 0x0000000c0b0b7220 */ /* 0x002fc80000400000 */
[----:B------:R-:W-:Y:S01]  /*0790*/  FMUL R11, R11, R0 ;  /* 0x000000000b0b7220 */ /* 0x000fe20000400000 */
[----:B------:R-:W-:Y:S06]  /*07a0*/  BAR.SYNC.DEFER_BLOCKING 0x0 ;  /* 0x0000000000007b1d */ /* 0x000fec0000010000 */
[----:B------:R-:W-:Y:S02]  /*07b0*/  STS [R8], R11 ;  /* 0x0000000b08007388 */ /* 0x000fe40000000800 */
[----:B------:R-:W-:Y:S06]  /*07c0*/  BAR.SYNC.DEFER_BLOCKING 0x0 ;  /* 0x0000000000007b1d */ /* 0x000fec0000010000 */
[----:B------:R-:W1:Y:S04]  /*07d0*/  LDS R0, [R8] ;  /* 0x0000000008007984 */ /* 0x000e680000000800 */
[----:B-1----:R-:W1:Y:S02]  /*07e0*/  SHFL.BFLY PT, R3, R0, 0x10, 0x1f ;  /* 0x0e001f0000037f89 */ /* 0x002e6400000e0000 */
[----:B-1----:R-:W-:-:S05]  /*07f0*/  FADD R3, R0, R3 ;  /* 0x0000000300037221 */ /* 0x002fca0000000000 */
[----:B------:R-:W1:Y:S02]  /*0800*/  SHFL.BFLY PT, R14, R3, 0x8, 0x1f ;  /* 0x0d001f00030e7f89 */ /* 0x000e6400000e0000 */
[----:B-1----:R-:W-:-:S05]  /*0810*/  FADD R14, R3, R14 ;  /* 0x0000000e030e7221 */ /* 0x002fca0000000000 */
[----:B------:R-:W1:Y:S02]  /*0820*/  SHFL.BFLY PT, R13, R14, 0x4, 0x1f ;  /* 0x0c801f000e0d7f89 */ /* 0x000e6400000e0000 */
[----:B-1----:R-:W-:-:S05]  /*0830*/  FADD R13, R14, R13 ;  /* 0x0000000d0e0d7221 */ /* 0x002fca0000000000 */
[----:B------:R-:W1:Y:S02]  /*0840*/  SHFL.BFLY PT, R12, R13, 0x2, 0x1f ;  /* 0x0c401f000d0c7f89 */ /* 0x000e6400000e0000 */
[----:B-1----:R-:W-:-:S05]  /*0850*/  FADD R12, R13, R12 ;  /* 0x0000000c0d0c7221 */ /* 0x002fca0000000000 */
[----:B------:R-:W1:Y:S02]  /*0860*/  SHFL.BFLY PT, R11, R12, 0x1, 0x1f ;  /* 0x0c201f000c0b7f89 */ /* 0x000e6400000e0000 */
[----:B-1----:R-:W-:Y:S01]  /*0870*/  FADD R16, R12, R11 ;  /* 0x0000000b0c107221 */ /* 0x002fe20000000000 */
[----:B------:R-:W-:Y:S06]  /*0880*/  BRA.U !UP0, `(.L_x_8) ;  /* 0x0000000108687547 */ /* 0x000fec000b800000 */
[----:B------:R-:W-:-:S13]  /*0890*/  LOP3.LUT P0, RZ, R7, 0x1f, RZ, 0xc0, !PT ;  /* 0x0000001f07ff7812 */ /* 0x000fda000780c0ff */
[----:B------:R1:W-:Y:S01]  /*08a0*/  @!P0 STS [R9], R16 ;  /* 0x0000001009008388 */ /* 0x0003e20000000800 */
[----:B------:R-:W-:Y:S01]  /*08b0*/  BAR.SYNC.DEFER_BLOCKING 0x0 ;  /* 0x0000000000007b1d */ /* 0x000fe20000010000 */
[----:B------:R-:W-:-:S13]  /*08c0*/  ISETP.GT.U32.AND P0, PT, R7, 0x1f, PT ;  /* 0x0000001f0700780c */ /* 0x000fda0003f04070 */
[----:B-1----:R-:W-:Y:S05]  /*08d0*/  @P0 BRA `(.L_x_9) ;  /* 0x00000000005c0947 */ /* 0x002fea0003800000 */
[----:B------:R-:W-:Y:S01]  /*08e0*/  UIADD3 UR5, UPT, UPT, UR6, 0x1f, URZ ;  /* 0x0000001f06057890 */ /* 0x000fe2000fffe0ff */
[----:B------:R-:W-:-:S03]  /*08f0*/  IMAD.MOV.U32 R0, RZ, RZ, RZ ;  /* 0x000000ffff007224 */ /* 0x000fc600078e00ff */
[----:B------:R-:W-:-:S06]  /*0900*/  USHF.R.U32.HI UR5, URZ, 0x5, UR5 ;  /* 0x00000005ff057899 */ /* 0x000fcc0008011605 */
[----:B------:R-:W-:Y:S01]  /*0910*/  ISETP.GE.U32.AND P0, PT, R7, UR5, PT ;  /* 0x0000000507007c0c */ /* 0x000fe2000bf06070 */
[----:B------:R-:W-:-:S12]  /*0920*/  UMOV UR5, 0xffffffff ;  /* 0xffffffff00057882 */ /* 0x000fd80000000000 */
[----:B------:R1:W3:Y:S01]  /*0930*/  @!P0 LDS R0, [R8] ;  /* 0x0000000008008984 */ /* 0x0002e20000000800 */
[----:B------:R-:W-:Y:S05]  /*0940*/  BRA.DIV UR5, `(.L_x_10) ;  /* 0x0000000605807947 */ /* 0x000fea000b800000 */
[----:B---3--:R-:W3:Y:S02]  /*0950*/  SHFL.BFLY PT, R3, R0, 0x10, 0x1f ;  /* 0x0e001f0000037f89 */ /* 0x008ee400000e0000 */
[----:B---3--:R-:W-:-:S05]  /*0960*/  FADD R3, R3, R0 ;  /* 0x0000000003037221 */ /* 0x008fca0000000000 */
[----:B01----:R-:W0:Y:S02]  /*0970*/  SHFL.BFLY PT, R8, R3, 0x8, 0x1f ;  /* 0x0d001f0003087f89 */ /* 0x003e2400000e0000 */
[----:B0-----:R-:W-:-:S05]  /*0980*/  FADD R8, R3, R8 ;  /* 0x0000000803087221 */ /* 0x001fca0000000000 */
[----:B------:R-:W0:Y:S02]  /*0990*/  SHFL.BFLY PT, R9, R8, 0x4, 0x1f ;  /* 0x0c801f0008097f89 */ /* 0x000e2400000e0000 */
[----:B0-----:R-:W-:-:S05]  /*09a0*/  FADD R9, R8, R9 ;  /* 0x0000000908097221 */ /* 0x001fca0000000000 */
[----:B------:R-:W0:Y:S02]  /*09b0*/  SHFL.BFLY PT, R12, R9, 0x2, 0x1f ;  /* 0x0c401f00090c7f89 */ /* 0x000e2400000e0000 */
[----:B0-----:R-:W-:-:S05]  /*09c0*/  FADD R12, R9, R12 ;  /* 0x0000000c090c7221 */ /* 0x001fca0000000000 */
[----:B------:R0:W1:Y:S02]  /*09d0*/  SHFL.BFLY PT, R11, R12, 0x1, 0x1f ;  /* 0x0c201f000c0b7f89 */ /* 0x00006400000e0000 */
.L_x_25:
[----:B------:R-:W-:Y:S01]  /*09e0*/  ISETP.NE.AND P0, PT, R7, RZ, PT ;  /* 0x000000ff0700720c */ /* 0x000fe20003f05270 */
[----:B-1----:R-:W-:-:S12]  /*09f0*/  FADD R11, R12, R11 ;  /* 0x0000000b0c0b7221 */ /* 0x002fd80000000000 */
[----:B------:R-:W-:Y:S05]  /*0a00*/  @P0 BRA `(.L_x_9) ;  /* 0x0000000000100947 */ /* 0x000fea0003800000 */
[----:B------:R1:W-:Y:S01]  /*0a10*/  STS [UR4], R11 ;  /* 0x0000000bff007988 */ /* 0x0003e20008000804 */
[----:B------:R-:W-:Y:S05]  /*0a20*/  BRA `(.L_x_9) ;  /* 0x0000000000087947 */ /* 0x000fea0003800000 */
.L_x_8:
[----:B------:R-:W-:-:S13]  /*0a30*/  ISETP.NE.AND P0, PT, R7, RZ, PT ;  /* 0x000000ff0700720c */ /* 0x000fda0003f05270 */
[----:B------:R3:W-:Y:S02]  /*0a40*/  @!P0 STS [UR4], R16 ;  /* 0x00000010ff008988 */ /* 0x0007e40008000804 */
.L_x_9:
[----:B------:R-:W-:Y:S05]  /*0a50*/  WARPSYNC.ALL ;  /* 0x0000000000007948 */ /* 0x000fea0003800000 */
[----:B------:R-:W-:Y:S01]  /*0a60*/  ISETP.GE.AND P0, PT, R7, R6, PT ;  /* 0x000000060700720c */ /* 0x000fe20003f06270 */
[----:B------:R-:W-:Y:S06]  /*0a70*/  BAR.SYNC.DEFER_BLOCKING 0x0 ;  /* 0x0000000000007b1d */ /* 0x000fec0000010000 */
[----:B------:R-:W4:Y:S01]  /*0a80*/  LDCU UR5, c[0x0][0x394] ;  /* 0x00007280ff0577ac */ /* 0x000f220008000800 */
[----:B------:R-:W0:Y:S01]  /*0a90*/  LDCU.64 UR10, c[0x0][0x388] ;  /* 0x00007100ff0a77ac */ /* 0x000e220008000a00 */
[----:B------:R-:W0:Y:S01]  /*0aa0*/  LDS R3, [UR4] ;  /* 0x00000004ff037984 */ /* 0x000e220008000800 */
[----:B------:R-:W-:Y:S06]  /*0ab0*/  BAR.SYNC.DEFER_BLOCKING 0x0 ;  /* 0x0000000000007b1d */ /* 0x000fec0000010000 */
[----:B0---4-:R-:W-:Y:S05]  /*0ac0*/  @P0 EXIT ;  /* 0x000000000000094d */ /* 0x011fea0003800000 */
.L_x_13:
[----:B0-----:R-:W-:-:S06]  /*0ad0*/  IMAD.WIDE R8, R7, 0x4, R4 ;  /* 0x0000000407087825 */ /* 0x001fcc00078e0204 */
[----:B------:R-:W4:Y:S01]  /*0ae0*/  LDG.E R9, desc[UR8][R8.64] ;  /* 0x0000000808097981 */ /* 0x000f22000c1e1900 */
[----:B-1----:R-:W-:Y:S02]  /*0af0*/  HFMA2 R11, -RZ, RZ, 0.96630859375, -0.0022525787353515625 ;  /* 0x3bbb989dff0b7431 */ /* 0x002fe400000001ff */
[----:B------:R-:W-:Y:S01]  /*0b00*/  IMAD.MOV.U32 R13, RZ, RZ, 0x437c0000 ;  /* 0x437c0000ff0d7424 */ /* 0x000fe200078e00ff */
[----:B------:R-:W0:Y:S01]  /*0b10*/  MUFU.RCP R12, R3 ;  /* 0x00000003000c7308 */ /* 0x000e220000001000 */
[----:B------:R-:W-:Y:S01]  /*0b20*/  BSSY.RECONVERGENT B0, `(.L_x_11) ;  /* 0x0000015000007945 */ /* 0x000fe20003800200 */
[----:B----4-:R-:W-:Y:S01]  /*0b30*/  FADD R0, -R10, R9 ;  /* 0x000000090a007221 */ /* 0x010fe20000000100 */
[----:B0-----:R-:W-:-:S03]  /*0b40*/  FFMA R9, -R3, R12, 1 ;  /* 0x3f80000003097423 */ /* 0x001fc6000000010c */
[----:B------:R-:W-:-:S04]  /*0b50*/  FFMA.SAT R6, R0, R11, 0.5 ;  /* 0x3f00000000067423 */ /* 0x000fc8000000200b */
[----:B------:R-:W-:Y:S01]  /*0b60*/  FFMA.RM R6, R6, R13, 12582913 ;  /* 0x4b40000106067423 */ /* 0x000fe2000000400d */
[----:B------:R-:W-:Y:S01]  /*0b70*/  FFMA R13, R12, R9, R12 ;  /* 0x000000090c0d7223 */ /* 0x000fe2000000000c */
[----:B------:R-:W-:Y:S02]  /*0b80*/  SHF.R.S32.HI R9, RZ, 0x1f, R7 ;  /* 0x0000001fff097819 */ /* 0x000fe40000011407 */
[----:B------:R-:W-:-:S04]  /*0b90*/  FADD R11, R6, -12583039 ;  /* 0xcb40007f060b7421 */ /* 0x000fc80000000000 */
[----:B------:R-:W-:-:S04]  /*0ba0*/  FFMA R11, R0, 1.4426950216293334961, -R11 ;  /* 0x3fb8aa3b000b7823 */ /* 0x000fc8000000080b */
[----:B------:R-:W-:Y:S01]  /*0bb0*/  FFMA R11, R0, 1.925963033500011079e-08, R11 ;  /* 0x32a57060000b7823 */ /* 0x000fe2000000000b */
[----:B------:R-:W-:-:S05]  /*0bc0*/  IMAD.SHL.U32 R0, R6, 0x800000, RZ ;  /* 0x0080000006007824 */ /* 0x000fca00078e00ff */
[----:B------:R-:W0:Y:S02]  /*0bd0*/  MUFU.EX2 R11, R11 ;  /* 0x0000000b000b7308 */ /* 0x000e240000000800 */
[----:B0-----:R-:W-:-:S06]  /*0be0*/  FMUL R0, R0, R11 ;  /* 0x0000000b00007220 */ /* 0x001fcc0000400000 */
[----:B------:R-:W0:Y:S01]  /*0bf0*/  FCHK P0, R0, R3 ;  /* 0x0000000300007302 */ /* 0x000e220000000000 */
[----:B------:R-:W-:-:S04]  /*0c00*/  FFMA R6, R0, R13, RZ ;  /* 0x0000000d00067223 */ /* 0x000fc800000000ff */
[----:B------:R-:W-:-:S04]  /*0c10*/  FFMA R8, -R3, R6, R0 ;  /* 0x0000000603087223 */ /* 0x000fc80000000100 */
[----:B------:R-:W-:Y:S01]  /*0c20*/  FFMA R13, R13, R8, R6 ;  /* 0x000000080d0d7223 */ /* 0x000fe20000000006 */
[----:B0-----:R-:W-:Y:S06]  /*0c30*/  @!P0 BRA `(.L_x_12) ;  /* 0x00000000000c8947 */ /* 0x001fec0003800000 */
[----:B------:R-:W-:-:S07]  /*0c40*/  MOV R6, 0xc60 ;  /* 0x00000c6000067802 */ /* 0x000fce0000000f00 */
[----:B--23--:R-:W-:Y:S05]  /*0c50*/  CALL.REL.NOINC `($__internal_0_$__cuda_sm3x_div_rn_noftz_f32_slowpath) ;  /* 0x0000000400507944 */ /* 0x00cfea0003c00000 */
[----:B------:R-:W-:-:S07]  /*0c60*/  MOV R13, R0 ;  /* 0x00000000000d7202 */ /* 0x000fce0000000f00 */
.L_x_12:
[----:B------:R-:W-:Y:S05]  /*0c70*/  BSYNC.RECONVERGENT B0 ;  /* 0x0000000000007941 */ /* 0x000fea0003800200 */
.L_x_11:
[----:B------:R-:W-:Y:S01]  /*0c80*/  IADD3 R0, P0, PT, R2, R7, RZ ;  /* 0x0000000702007210 */ /* 0x000fe20007f1e0ff */
[----:B------:R-:W-:-:S03]  /*0c90*/  VIADD R7, R7, UR6 ;  /* 0x0000000607077c36 */ /* 0x000fc60008000000 */
[----:B------:R-:W-:Y:S02]  /*0ca0*/  LEA.HI.X.SX32 R9, R2, R9, 0x1, P0 ;  /* 0x0000000902097211 */ /* 0x000fe400000f0eff */
[----:B------:R-:W-:-:S04]  /*0cb0*/  LEA R8, P0, R0, UR10, 0x2 ;  /* 0x0000000a00087c11 */ /* 0x000fc8000f8010ff */
[----:B------:R-:W-:Y:S02]  /*0cc0*/  LEA.HI.X R9, R0, UR11, R9, 0x2, P0 ;  /* 0x0000000b00097c11 */ /* 0x000fe400080f1409 */
[----:B------:R-:W-:-:S03]  /*0cd0*/  ISETP.GE.AND P0, PT, R7, UR5, PT ;  /* 0x0000000507007c0c */ /* 0x000fc6000bf06270 */
[----:B------:R0:W-:Y:S10]  /*0ce0*/  STG.E desc[UR8][R8.64], R13 ;  /* 0x0000000d08007986 */ /* 0x0001f4000c101908 */
[----:B------:R-:W-:Y:S05]  /*0cf0*/  @!P0 BRA `(.L_x_13) ;  /* 0xfffffffc00748947 */ /* 0x000fea000383ffff */
[----:B------:R-:W-:Y:S05]  /*0d00*/  EXIT ;  /* 0x000000000000794d */ /* 0x000fea0003800000 */
.L_x_7:
[----:B------:R-:W-:Y:S02]  /*0d10*/  HFMA2 R18, -RZ, RZ, 0, 9.5367431640625e-07 ;  /* 0x00000010ff127431 */ /* 0x000fe400000001ff */
[----:B-1----:R-:W-:Y:S02]  /*0d20*/  IMAD.MOV.U32 R17, RZ, RZ, R10 ;  /* 0x000000ffff117224 */ /* 0x002fe400078e000a */
[----:B------:R-:W-:Y:S02]  /*0d30*/  IMAD.MOV.U32 R19, RZ, RZ, 0x1f ;  /* 0x0000001fff137424 */ /* 0x000fe400078e00ff */
[----:B------:R-:W-:-:S07]  /*0d40*/  IMAD.MOV.U32 R16, RZ, RZ, -0x1 ;  /* 0xffffffffff107424 */ /* 0x000fce00078e00ff */
[----:B0-----:R-:W-:Y:S05]  /*0d50*/  WARPSYNC.COLLECTIVE R16, `(.L_x_14) ;  /* 0x0000000010087348 */ /* 0x001fea0003c00000 */
[----:B------:R1:W2:Y:S02]  /*0d60*/  SHFL.BFLY P0, R15, R17, R18, R19 ;  /* 0x0c000012110f7389 */ /* 0x0002a40000000013 */
[----:B012---:R-:W-:Y:S05]  /*0d70*/  ENDCOLLECTIVE ;  /* 0x000000000000791b */ /* 0x007fea0003800000 */
.L_x_14:
[----:B------:R-:W-:Y:S01]  /*0d80*/  IMAD.MOV.U32 R18, RZ, RZ, 0x8 ;  /* 0x00000008ff127424 */ /* 0x000fe200078e00ff */
[----:B------:R-:W-:-:S04]  /*0d90*/  MOV R11, R15 ;  /* 0x0000000f000b7202 */ /* 0x000fc80000000f00 */
[----:B------:R-:W-:-:S05]  /*0da0*/  FMNMX R11, R11, R10, !PT ;  /* 0x0000000a0b0b7209 */ /* 0x000fca0007800000 */
[----:B------:R-:W-:-:S07]  /*0db0*/  IMAD.MOV.U32 R17, RZ, RZ, R11 ;  /* 0x000000ffff117224 */ /* 0x000fce00078e000b */
[----:B------:R-:W-:Y:S05]  /*0dc0*/  WARPSYNC.COLLECTIVE R16, `(.L_x_15) ;  /* 0x0000000010087348 */ /* 0x000fea0003c00000 */
[----:B------:R0:W1:Y:S02]  /*0dd0*/  SHFL.BFLY P0, R15, R17, R18, R19 ;  /* 0x0c000012110f7389 */ /* 0x0000640000000013 */
[----:B01----:R-:W-:Y:S05]  /*0de0*/  ENDCOLLECTIVE ;  /* 0x000000000000791b */ /* 0x003fea0003800000 */
.L_x_15:
[----:B------:R-:W-:Y:S01]  /*0df0*/  IMAD.MOV.U32 R18, RZ, RZ, 0x4 ;  /* 0x00000004ff127424 */ /* 0x000fe200078e00ff */
[----:B------:R-:W-:-:S04]  /*0e00*/  MOV R12, R15 ;  /* 0x0000000f000c7202 */ /* 0x000fc80000000f00 */
[----:B------:R-:W-:-:S05]  /*0e10*/  FMNMX R12, R11, R12, !PT ;  /* 0x0000000c0b0c7209 */ /* 0x000fca0007800000 */
[----:B------:R-:W-:-:S07]  /*0e20*/  IMAD.MOV.U32 R17, RZ, RZ, R12 ;  /* 0x000000ffff117224 */ /* 0x000fce00078e000c */
[----:B------:R-:W-:Y:S05]  /*0e30*/  WARPSYNC.COLLECTIVE R16, `(.L_x_16) ;  /* 0x0000000010087348 */ /* 0x000fea0003c00000 */
[----:B------:R0:W1:Y:S02]  /*0e40*/  SHFL.BFLY P0, R15, R17, R18, R19 ;  /* 0x0c000012110f7389 */ /* 0x0000640000000013 */
[----:B01----:R-:W-:Y:S05]  /*0e50*/  ENDCOLLECTIVE ;  /* 0x000000000000791b */ /* 0x003fea0003800000 */
.L_x_16:
[----:B------:R-:W-:Y:S01]  /*0e60*/  IMAD.MOV.U32 R18, RZ, RZ, 0x2 ;  /* 0x00000002ff127424 */ /* 0x000fe200078e00ff */
[----:B------:R-:W-:-:S04]  /*0e70*/  MOV R13, R15 ;  /* 0x0000000f000d7202 */ /* 0x000fc80000000f00 */
[----:B------:R-:W-:-:S05]  /*0e80*/  FMNMX R13, R12, R13, !PT ;  /* 0x0000000d0c0d7209 */ /* 0x000fca0007800000 */
[----:B------:R-:W-:-:S07]  /*0e90*/  IMAD.MOV.U32 R17, RZ, RZ, R13 ;  /* 0x000000ffff117224 */ /* 0x000fce00078e000d */
[----:B------:R-:W-:Y:S05]  /*0ea0*/  WARPSYNC.COLLECTIVE R16, `(.L_x_17) ;  /* 0x0000000010087348 */ /* 0x000fea0003c00000 */
[----:B------:R0:W1:Y:S02]  /*0eb0*/  SHFL.BFLY P0, R15, R17, R18, R19 ;  /* 0x0c000012110f7389 */ /* 0x0000640000000013 */
[----:B01----:R-:W-:Y:S05]  /*0ec0*/  ENDCOLLECTIVE ;  /* 0x000000000000791b */ /* 0x003fea0003800000 */
.L_x_17:
[----:B------:R-:W-:Y:S01]  /*0ed0*/  IMAD.MOV.U32 R18, RZ, RZ, 0x1 ;  /* 0x00000001ff127424 */ /* 0x000fe200078e00ff */
[----:B------:R-:W-:-:S04]  /*0ee0*/  MOV R14, R15 ;  /* 0x0000000f000e7202 */ /* 0x000fc80000000f00 */
[----:B------:R-:W-:-:S05]  /*0ef0*/  FMNMX R14, R13, R14, !PT ;  /* 0x0000000e0d0e7209 */ /* 0x000fca0007800000 */
[----:B------:R-:W-:-:S07]  /*0f00*/  IMAD.MOV.U32 R17, RZ, RZ, R14 ;  /* 0x000000ffff117224 */ /* 0x000fce00078e000e */
[----:B------:R-:W-:Y:S05]  /*0f10*/  WARPSYNC.COLLECTIVE R16, `(.L_x_18) ;  /* 0x0000000010087348 */ /* 0x000fea0003c00000 */
[----:B------:R0:W1:Y:S02]  /*0f20*/  SHFL.BFLY P0, R15, R17, R18, R19 ;  /* 0x0c000012110f7389 */ /* 0x0000640000000013 */
[----:B01----:R-:W-:Y:S05]  /*0f30*/  ENDCOLLECTIVE ;  /* 0x000000000000791b */ /* 0x003fea0003800000 */
.L_x_18:
[----:B------:R-:W-:Y:S05]  /*0f40*/  BRA `(.L_x_19) ;  /* 0xfffffff400bc7947 */ /* 0x000fea000383ffff */
.L_x_10:
[----:B---3--:R-:W-:Y:S01]  /*0f50*/  MOV R17, R0 ;  /* 0x0000000000117202 */ /* 0x008fe20000000f00 */
[----:B------:R-:W-:Y:S01]  /*0f60*/  IMAD.MOV.U32 R18, RZ, RZ, 0x10 ;  /* 0x00000010ff127424 */ /* 0x000fe200078e00ff */
[----:B------:R-:W-:Y:S01]  /*0f70*/  MOV R16, 0xffffffff ;  /* 0xffffffff00107802 */ /* 0x000fe20000000f00 */
[----:B------:R-:W-:-:S07]  /*0f80*/  IMAD.MOV.U32 R19, RZ, RZ, 0x1f ;  /* 0x0000001fff137424 */ /* 0x000fce00078e00ff */
[----:B012---:R-:W-:Y:S05]  /*0f90*/  WARPSYNC.COLLECTIVE R16, `(.L_x_20) ;  /* 0x0000000010087348 */ /* 0x007fea0003c00000 */
[----:B--2---:R2:W3:Y:S02]  /*0fa0*/  SHFL.BFLY P0, R15, R17, R18, R19 ;  /* 0x0c000012110f7389 */ /* 0x0044e40000000013 */
[----:B0123--:R-:W-:Y:S05]  /*0fb0*/  ENDCOLLECTIVE ;  /* 0x000000000000791b */ /* 0x00ffea0003800000 */
.L_x_20:
[----:B------:R-:W-:Y:S02]  /*0fc0*/  IMAD.MOV.U32 R18, RZ, RZ, 0x8 ;  /* 0x00000008ff127424 */ /* 0x000fe400078e00ff */
[----:B------:R-:W-:-:S04]  /*0fd0*/  IMAD.MOV.U32 R3, RZ, RZ, R15 ;  /* 0x000000ffff037224 */ /* 0x000fc800078e000f */
[----:B------:R-:W-:-:S05]  /*0fe0*/  FADD R3, R3, R0 ;  /* 0x0000000003037221 */ /* 0x000fca0000000000 */
[----:B------:R-:W-:-:S07]  /*0ff0*/  MOV R17, R3 ;  /* 0x0000000300117202 */ /* 0x000fce0000000f00 */
[----:B------:R-:W-:Y:S05]  /*1000*/  WARPSYNC.COLLECTIVE R16, `(.L_x_21) ;  /* 0x0000000010087348 */ /* 0x000fea0003c00000 */
[----:B------:R0:W1:Y:S02]  /*1010*/  SHFL.BFLY P0, R15, R17, R18, R19 ;  /* 0x0c000012110f7389 */ /* 0x0000640000000013 */
[----:B01----:R-:W-:Y:S05]  /*1020*/  ENDCOLLECTIVE ;  /* 0x000000000000791b */ /* 0x003fea0003800000 */
.L_x_21:
[----:B------:R-:W-:Y:S01]  /*1030*/  HFMA2 R18, -RZ, RZ, 0, 2.384185791015625e-07 ;  /* 0x00000004ff127431 */ /* 0x000fe200000001ff */
[----:B------:R-:W-:-:S05]  /*1040*/  MOV R8, R15 ;  /* 0x0000000f00087202 */ /* 0x000fca0000000f00 */
[----:B------:R-:W-:-:S04]  /*1050*/  FADD R8, R3, R8 ;  /* 0x0000000803087221 */ /* 0x000fc80000000000 */
[----:B------:R-:W-:-:S07]  /*1060*/  IMAD.MOV.U32 R17, RZ, RZ, R8 ;  /* 0x000000ffff117224 */ /* 0x000fce00078e0008 */
[----:B------:R-:W-:Y:S05]  /*1070*/  WARPSYNC.COLLECTIVE R16, `(.L_x_22) ;  /* 0x0000000010087348 */ /* 0x000fea0003c00000 */
[----:B------:R0:W1:Y:S02]  /*1080*/  SHFL.BFLY P0, R15, R17, R18, R19 ;  /* 0x0c000012110f7389 */ /* 0x0000640000000013 */
[----:B01----:R-:W-:Y:S05]  /*1090*/  ENDCOLLECTIVE ;  /* 0x000000000000791b */ /* 0x003fea0003800000 */
.L_x_22:
[----:B------:R-:W-:Y:S02]  /*10a0*/  IMAD.MOV.U32 R18, RZ, RZ, 0x2 ;  /* 0x00000002ff127424 */ /* 0x000fe400078e00ff */
[----:B------:R-:W-:-:S04]  /*10b0*/  IMAD.MOV.U32 R9, RZ, RZ, R15 ;  /* 0x000000ffff097224 */ /* 0x000fc800078e000f */
[----:B------:R-:W-:-:S05]  /*10c0*/  FADD R9, R8, R9 ;  /* 0x0000000908097221 */ /* 0x000fca0000000000 */
[----:B------:R-:W-:-:S07]  /*10d0*/  MOV R17, R9 ;  /* 0x0000000900117202 */ /* 0x000fce0000000f00 */
[----:B------:R-:W-:Y:S05]  /*10e0*/  WARPSYNC.COLLECTIVE R16, `(.L_x_23) ;  /* 0x0000000010087348 */ /* 0x000fea0003c00000 */
[----:B------:R0:W1:Y:S02]  /*10f0*/  SHFL.BFLY P0, R15, R17, R18, R19 ;  /* 0x0c000012110f7389 */ /* 0x0000640000000013 */
[----:B01----:R-:W-:Y:S05]  /*1100*/  ENDCOLLECTIVE ;  /* 0x000000000000791b */ /* 0x003fea0003800000 */
.L_x_23:
[----:B------:R-:W-:Y:S01]  /*1110*/  HFMA2 R18, -RZ, RZ, 0, 5.9604644775390625e-08 ;  /* 0x00000001ff127431 */ /* 0x000fe200000001ff */
[----:B------:R-:W-:-:S05]  /*1120*/  MOV R12, R15 ;  /* 0x0000000f000c7202 */ /* 0x000fca0000000f00 */
[----:B------:R-:W-:-:S04]  /*1130*/  FADD R12, R9, R12 ;  /* 0x0000000c090c7221 */ /* 0x000fc80000000000 */
[----:B------:R-:W-:-:S07]  /*1140*/  IMAD.MOV.U32 R17, RZ, RZ, R12 ;  /* 0x000000ffff117224 */ /* 0x000fce00078e000c */
[----:B------:R-:W-:Y:S05]  /*1150*/  WARPSYNC.COLLECTIVE R16, `(.L_x_24) ;  /* 0x0000000010087348 */ /* 0x000fea0003c00000 */
[----:B------:R0:W1:Y:S02]  /*1160*/  SHFL.BFLY P0, R15, R17, R18, R19 ;  /* 0x0c000012110f7389 */ /* 0x0000640000000013 */
[----:B01----:R-:W-:Y:S05]  /*1170*/  ENDCOLLECTIVE ;  /* 0x000000000000791b */ /* 0x003fea0003800000 */
.L_x_24:
[----:B------:R-:W-:Y:S01]  /*1180*/  IMAD.MOV.U32 R11, RZ, RZ, R15 ;  /* 0x000000ffff0b7224 */ /* 0x000fe200078e000f */
[----:B------:R-:W-:Y:S06]  /*1190*/  BRA `(.L_x_25) ;  /* 0xfffffff800107947 */ /* 0x000fec000383ffff */
        .weak           $__internal_0_$__cuda_sm3x_div_rn_noftz_f32_slowpath
        .type           $__internal_0_$__cuda_sm3x_div_rn_noftz_f32_slowpath,@function
        .size           $__internal_0_$__cuda_sm3x_div_rn_noftz_f32_slowpath,(.L_x_177 - $__internal_0_$__cuda_sm3x_div_rn_noftz_f32_slowpath)
$__internal_0_$__cuda_sm3x_div_rn_noftz_f32_slowpath:
[--C-:B------:R-:W-:Y:S01]  /*11a0*/  SHF.R.U32.HI R11, RZ, 0x17, R3.reuse ;  /* 0x00000017ff0b7819 */ /* 0x100fe20000011603 */
[----:B------:R-:W-:Y:S01]  /*11b0*/  BSSY.RECONVERGENT B1, `(.L_x_26) ;  /* 0x0000064000017945 */ /* 0x000fe20003800200 */
[----:B------:R-:W-:Y:S01]  /*11c0*/  SHF.R.U32.HI R8, RZ, 0x17, R0 ;  /* 0x00000017ff087819 */ /* 0x000fe20000011600 */
[----:B------:R-:W-:Y:S01]  /*11d0*/  IMAD.MOV.U32 R13, RZ, RZ, R3 ;  /* 0x000000ffff0d7224 */ /* 0x000fe200078e0003 */
[----:B------:R-:W-:Y:S02]  /*11e0*/  LOP3.LUT R11, R11, 0xff, RZ, 0xc0, !PT ;  /* 0x000000ff0b0b7812 */ /* 0x000fe400078ec0ff */
[----:B------:R-:W-:Y:S02]  /*11f0*/  LOP3.LUT R16, R8, 0xff, RZ, 0xc0, !PT ;  /* 0x000000ff08107812 */ /* 0x000fe400078ec0ff */
[----:B------:R-:W-:Y:S02]  /*1200*/  IADD3 R14, PT, PT, R11, -0x1, RZ ;  /* 0xffffffff0b0e7810 */ /* 0x000fe40007ffe0ff */
[----:B------:R-:W-:Y:S01]  /*1210*/  MOV R12, R0 ;  /* 0x00000000000c7202 */ /* 0x000fe20000000f00 */
[----:B------:R-:W-:Y:S01]  /*1220*/  VIADD R15, R16, 0xffffffff ;  /* 0xffffffff100f7836 */ /* 0x000fe20000000000 */
[----:B------:R-:W-:-:S04]  /*1230*/  ISETP.GT.U32.AND P0, PT, R14, 0xfd, PT ;  /* 0x000000fd0e00780c */ /* 0x000fc80003f04070 */
[----:B------:R-:W-:-:S13]  /*1240*/  ISETP.GT.U32.OR P0, PT, R15, 0xfd, P0 ;  /* 0x000000fd0f00780c */ /* 0x000fda0000704470 */
[----:B------:R-:W-:Y:S01]  /*1250*/  @!P0 MOV R8, RZ ;  /* 0x000000ff00088202 */ /* 0x000fe20000000f00 */
[----:B------:R-:W-:Y:S06]  /*1260*/  @!P0 BRA `(.L_x_27) ;  /* 0x00000000005c8947 */ /* 0x000fec0003800000 */
[----:B------:R-:W-:Y:S02]  /*1270*/  FSETP.GTU.FTZ.AND P1, PT, |R3|, +INF , PT ;  /* 0x7f8000000300780b */ /* 0x000fe40003f3c200 */
[----:B------:R-:W-:-:S04]  /*1280*/  FSETP.GTU.FTZ.AND P0, PT, |R0|, +INF , PT ;  /* 0x7f8000000000780b */ /* 0x000fc80003f1c200 */
[----:B------:R-:W-:-:S13]  /*1290*/  PLOP3.LUT P0, PT, P0, P1, PT, 0xf8, 0x8f ;  /* 0x00000000008f781c */ /* 0x000fda0000703f70 */
[----:B------:R-:W-:Y:S05]  /*12a0*/  @P0 BRA `(.L_x_28) ;  /* 0x00000004004c0947 */ /* 0x000fea0003800000 */
[----:B------:R-:W-:-:S13]  /*12b0*/  LOP3.LUT P0, RZ, R13, 0x7fffffff, R12, 0xc8, !PT ;  /* 0x7fffffff0dff7812 */ /* 0x000fda000780c80c */
[----:B------:R-:W-:Y:S05]  /*12c0*/  @!P0 BRA `(.L_x_29) ;  /* 0x00000004003c8947 */ /* 0x000fea0003800000 */
[C---:B------:R-:W-:Y:S02]  /*12d0*/  FSETP.NEU.FTZ.AND P2, PT, |R0|.reuse, +INF , PT ;  /* 0x7f8000000000780b */ /* 0x040fe40003f5d200 */
[----:B------:R-:W-:Y:S02]  /*12e0*/  FSETP.NEU.FTZ.AND P1, PT, |R3|, +INF , PT ;  /* 0x7f8000000300780b */ /* 0x000fe40003f3d200 */
[----:B------:R-:W-:-:S11]  /*12f0*/  FSETP.NEU.FTZ.AND P0, PT, |R0|, +INF , PT ;  /* 0x7f8000000000780b */ /* 0x000fd60003f1d200 */
[----:B------:R-:W-:Y:S05]  /*1300*/  @!P1 BRA !P2, `(.L_x_29) ;  /* 0x00000004002c9947 */ /* 0x000fea0005000000 */
[----:B------:R-:W-:-:S04]  /*1310*/  LOP3.LUT P2, RZ, R12, 0x7fffffff, RZ, 0xc0, !PT ;  /* 0x7fffffff0cff7812 */ /* 0x000fc8000784c0ff */
[----:B------:R-:W-:-:S13]  /*1320*/  PLOP3.LUT P1, PT, P1, P2, PT, 0x2f, 0xf2 ;  /* 0x0000000000f2781c */ /* 0x000fda0000f24577 */
[----:B------:R-:W-:Y:S05]  /*1330*/  @P1 BRA `(.L_x_30) ;  /* 0x0000000400181947 */ /* 0x000fea0003800000 */
[----:B------:R-:W-:-:S04]  /*1340*/  LOP3.LUT P1, RZ, R13, 0x7fffffff, RZ, 0xc0, !PT ;  /* 0x7fffffff0dff7812 */ /* 0x000fc8000782c0ff */
[----:B------:R-:W-:-:S13]  /*1350*/  PLOP3.LUT P0, PT, P0, P1, PT, 0x2f, 0xf2 ;  /* 0x0000000000f2781c */ /* 0x000fda0000702577 */
[----:B------:R-:W-:Y:S05]  /*1360*/  @P0 BRA `(.L_x_31) ;  /* 0x0000000400000947 */ /* 0x000fea0003800000 */
[----:B------:R-:W-:Y:S02]  /*1370*/  ISETP.GE.AND P0, PT, R15, RZ, PT ;  /* 0x000000ff0f00720c */ /* 0x000fe40003f06270 */
[----:B------:R-:W-:-:S11]  /*1380*/  ISETP.GE.AND P1, PT, R14, RZ, PT ;  /* 0x000000ff0e00720c */ /* 0x000fd60003f26270 */
[----:B------:R-:W-:Y:S01]  /*1390*/  @P0 IMAD.MOV.U32 R8, RZ, RZ, RZ ;  /* 0x000000ffff080224 */ /* 0x000fe200078e00ff */
[----:B------:R-:W-:Y:S01]  /*13a0*/  @!P0 MOV R8, 0xffffffc0 ;  /* 0xffffffc000088802 */ /* 0x000fe20000000f00 */
[----:B------:R-:W-:Y:S01]  /*13b0*/  @!P0 FFMA R12, R0, 1.84467440737095516160e+19, RZ ;  /* 0x5f800000000c8823 */ /* 0x000fe200000000ff */
[----:B------:R-:W-:-:S03]  /*13c0*/  @!P1 FFMA R13, R3, 1.84467440737095516160e+19, RZ ;  /* 0x5f800000030d9823 */ /* 0x000fc600000000ff */
[----:B------:R-:W-:-:S07]  /*13d0*/  @!P1 VIADD R8, R8, 0x40 ;  /* 0x0000004008089836 */ /* 0x000fce0000000000 */
.L_x_27:
[----:B------:R-:W-:Y:S01]  /*13e0*/  LEA R0, R11, 0xc0800000, 0x17 ;  /* 0xc08000000b007811 */ /* 0x000fe200078eb8ff */
[----:B------:R-:W-:Y:S03]  /*13f0*/  BSSY.RECONVERGENT B2, `(.L_x_32) ;  /* 0x0000036000027945 */ /* 0x000fe60003800200 */
[----:B------:R-:W-:Y:S01]  /*1400*/  IADD3 R14, PT, PT, -R0, R13, RZ ;  /* 0x0000000d000e7210 */ /* 0x000fe20007ffe1ff */
[----:B------:R-:W-:-:S03]  /*1410*/  VIADD R13, R16, 0xffffff81 ;  /* 0xffffff81100d7836 */ /* 0x000fc60000000000 */
[----:B------:R-:W0:Y:S01]  /*1420*/  MUFU.RCP R15, R14 ;  /* 0x0000000e000f7308 */ /* 0x000e220000001000 */
[----:B------:R-:W-:Y:S01]  /*1430*/  FADD.FTZ R17, -R14, -RZ ;  /* 0x800000ff0e117221 */ /* 0x000fe20000010100 */
[C---:B------:R-:W-:Y:S01]  /*1440*/  IMAD R0, R13.reuse, -0x800000, R12 ;  /* 0xff8000000d007824 */ /* 0x040fe200078e020c */
[----:B------:R-:W-:-:S04]  /*1450*/  IADD3 R13, PT, PT, R13, 0x7f, -R11 ;  /* 0x0000007f0d0d7810 */ /* 0x000fc80007ffe80b */
[----:B------:R-:W-:Y:S01]  /*1460*/  IADD3 R13, PT, PT, R13, R8, RZ ;  /* 0x000000080d0d7210 */ /* 0x000fe20007ffe0ff */
[----:B0-----:R-:W-:-:S04]  /*1470*/  FFMA R16, R15, R17, 1 ;  /* 0x3f8000000f107423 */ /* 0x001fc80000000011 */
[----:B------:R-:W-:-:S04]  /*1480*/  FFMA R19, R15, R16, R15 ;  /* 0x000000100f137223 */ /* 0x000fc8000000000f */
[----:B------:R-:W-:-:S04]  /*1490*/  FFMA R12, R0, R19, RZ ;  /* 0x00000013000c7223 */ /* 0x000fc800000000ff */
[----:B------:R-:W-:-:S04]  /*14a0*/  FFMA R15, R17, R12, R0 ;  /* 0x0000000c110f7223 */ /* 0x000fc80000000000 */
[----:B------:R-:W-:-:S04]  /*14b0*/  FFMA R16, R19, R15, R12 ;  /* 0x0000000f13107223 */ /* 0x000fc8000000000c */
[----:B------:R-:W-:-:S04]  /*14c0*/  FFMA R17, R17, R16, R0 ;  /* 0x0000001011117223 */ /* 0x000fc80000000000 */
[----:B------:R-:W-:-:S05]  /*14d0*/  FFMA R0, R19, R17, R16 ;  /* 0x0000001113007223 */ /* 0x000fca0000000010 */
[----:B------:R-:W-:-:S04]  /*14e0*/  SHF.R.U32.HI R11, RZ, 0x17, R0 ;  /* 0x00000017ff0b7819 */ /* 0x000fc80000011600 */
[----:B------:R-:W-:-:S05]  /*14f0*/  LOP3.LUT R11, R11, 0xff, RZ, 0xc0, !PT ;  /* 0x000000ff0b0b7812 */ /* 0x000fca00078ec0ff */
[----:B------:R-:W-:-:S05]  /*1500*/  IMAD.IADD R14, R11, 0x1, R13 ;  /* 0x000000010b0e7824 */ /* 0x000fca00078e020d */
[----:B------:R-:W-:-:S04]  /*1510*/  IADD3 R8, PT, PT, R14, -0x1, RZ ;  /* 0xffffffff0e087810 */ /* 0x000fc80007ffe0ff */
[----:B------:R-:W-:-:S13]  /*1520*/  ISETP.GE.U32.AND P0, PT, R8, 0xfe, PT ;  /* 0x000000fe0800780c */ /* 0x000fda0003f06070 */
[----:B------:R-:W-:Y:S05]  /*1530*/  @!P0 BRA `(.L_x_33) ;  /* 0x0000000000808947 */ /* 0x000fea0003800000 */
[----:B------:R-:W-:-:S13]  /*1540*/  ISETP.GT.AND P0, PT, R14, 0xfe, PT ;  /* 0x000000fe0e00780c */ /* 0x000fda0003f04270 */
[----:B------:R-:W-:Y:S05]  /*1550*/  @P0 BRA `(.L_x_34) ;  /* 0x00000000006c0947 */ /* 0x000fea0003800000 */
[----:B------:R-:W-:-:S13]  /*1560*/  ISETP.GE.AND P0, PT, R14, 0x1, PT ;  /* 0x000000010e00780c */ /* 0x000fda0003f06270 */
[----:B------:R-:W-:Y:S05]  /*1570*/  @P0 BRA `(.L_x_35) ;  /* 0x0000000000740947 */ /* 0x000fea0003800000 */
[----:B------:R-:W-:Y:S02]  /*1580*/  ISETP.GE.AND P0, PT, R14, -0x18, PT ;  /* 0xffffffe80e00780c */ /* 0x000fe40003f06270 */
[----:B------:R-:W-:-:S11]  /*1590*/  LOP3.LUT R0, R0, 0x80000000, RZ, 0xc0, !PT ;  /* 0x8000000000007812 */ /* 0x000fd600078ec0ff */
[----:B------:R-:W-:Y:S05]  /*15a0*/  @!P0 BRA `(.L_x_35) ;  /* 0x0000000000688947 */ /* 0x000fea0003800000 */
[CCC-:B------:R-:W-:Y:S01]  /*15b0*/  FFMA.RZ R8, R19.reuse, R17.reuse, R16.reuse ;  /* 0x0000001113087223 */ /* 0x1c0fe2000000c010 */
[C---:B------:R-:W-:Y:S02]  /*15c0*/  VIADD R13, R14.reuse, 0x20 ;  /* 0x000000200e0d7836 */ /* 0x040fe40000000000 */
[CCC-:B------:R-:W-:Y:S01]  /*15d0*/  FFMA.RM R11, R19.reuse, R17.reuse, R16.reuse ;  /* 0x00000011130b7223 */ /* 0x1c0fe20000004010 */
[----:B------:R-:W-:Y:S02]  /*15e0*/  ISETP.NE.AND P2, PT, R14, RZ, PT ;  /* 0x000000ff0e00720c */ /* 0x000fe40003f45270 */
[----:B------:R-:W-:Y:S01]  /*15f0*/  LOP3.LUT R12, R8, 0x7fffff, RZ, 0xc0, !PT ;  /* 0x007fffff080c7812 */ /* 0x000fe200078ec0ff */
[----:B------:R-:W-:Y:S01]  /*1600*/  FFMA.RP R8, R19, R17, R16 ;  /* 0x0000001113087223 */ /* 0x000fe20000008010 */
[----:B------:R-:W-:Y:S02]  /*1610*/  ISETP.NE.AND P1, PT, R14, RZ, PT ;  /* 0x000000ff0e00720c */ /* 0x000fe40003f25270 */
[----:B------:R-:W-:-:S02]  /*1620*/  LOP3.LUT R12, R12, 0x800000, RZ, 0xfc, !PT ;  /* 0x008000000c0c7812 */ /* 0x000fc400078efcff */
[----:B------:R-:W-:Y:S02]  /*1630*/  IADD3 R14, PT, PT, -R14, RZ, RZ ;  /* 0x000000ff0e0e7210 */ /* 0x000fe40007ffe1ff */
[----:B------:R-:W-:Y:S02]  /*1640*/  SHF.L.U32 R13, R12, R13, RZ ;  /* 0x0000000d0c0d7219 */ /* 0x000fe400000006ff */
[----:B------:R-:W-:Y:S02]  /*1650*/  FSETP.NEU.FTZ.AND P0, PT, R8, R11, PT ;  /* 0x0000000b0800720b */ /* 0x000fe40003f1d000 */
[----:B------:R-:W-:Y:S02]  /*1660*/  SEL R11, R14, RZ, P2 ;  /* 0x000000ff0e0b7207 */ /* 0x000fe40001000000 */
[----:B------:R-:W-:Y:S02]  /*1670*/  ISETP.NE.AND P1, PT, R13, RZ, P1 ;  /* 0x000000ff0d00720c */ /* 0x000fe40000f25270 */
[----:B------:R-:W-:-:S02]  /*1680*/  SHF.R.U32.HI R11, RZ, R11, R12 ;  /* 0x0000000bff0b7219 */ /* 0x000fc4000001160c */
[----:B------:R-:W-:Y:S02]  /*1690*/  PLOP3.LUT P0, PT, P0, P1, PT, 0xf8, 0x8f ;  /* 0x00000000008f781c */ /* 0x000fe40000703f70 */
[----:B------:R-:W-:Y:S02]  /*16a0*/  SHF.R.U32.HI R13, RZ, 0x1, R11 ;  /* 0x00000001ff0d7819 */ /* 0x000fe4000001160b */
[----:B------:R-:W-:-:S04]  /*16b0*/  SEL R8, RZ, 0x1, !P0 ;  /* 0x00000001ff087807 */ /* 0x000fc80004000000 */
[----:B------:R-:W-:-:S04]  /*16c0*/  LOP3.LUT R8, R8, 0x1, R13, 0xf8, !PT ;  /* 0x0000000108087812 */ /* 0x000fc800078ef80d */
[----:B------:R-:W-:-:S05]  /*16d0*/  LOP3.LUT R8, R8, R11, RZ, 0xc0, !PT ;  /* 0x0000000b08087212 */ /* 0x000fca00078ec0ff */
[----:B------:R-:W-:-:S05]  /*16e0*/  IMAD.IADD R13, R13, 0x1, R8 ;  /* 0x000000010d0d7824 */ /* 0x000fca00078e0208 */
[----:B------:R-:W-:Y:S01]  /*16f0*/  LOP3.LUT R0, R13, R0, RZ, 0xfc, !PT ;  /* 0x000000000d007212 */ /* 0x000fe200078efcff */
[----:B------:R-:W-:Y:S06]  /*1700*/  BRA `(.L_x_35) ;  /* 0x0000000000107947 */ /* 0x000fec0003800000 */
.L_x_34:
[----:B------:R-:W-:-:S04]  /*1710*/  LOP3.LUT R0, R0, 0x80000000, RZ, 0xc0, !PT ;  /* 0x8000000000007812 */ /* 0x000fc800078ec0ff */
[----:B------:R-:W-:Y:S01]  /*1720*/  LOP3.LUT R0, R0, 0x7f800000, RZ, 0xfc, !PT ;  /* 0x7f80000000007812 */ /* 0x000fe200078efcff */
[----:B------:R-:W-:Y:S06]  /*1730*/  BRA `(.L_x_35) ;  /* 0x0000000000047947 */ /* 0x000fec0003800000 */
.L_x_33:
[----:B------:R-:W-:-:S07]  /*1740*/  LEA R0, R13, R0, 0x17 ;  /* 0x000000000d007211 */ /* 0x000fce00078eb8ff */
.L_x_35:
[----:B------:R-:W-:Y:S05]  /*1750*/  BSYNC.RECONVERGENT B2 ;  /* 0x0000000000027941 */ /* 0x000fea0003800200 */
.L_x_32:
[----:B------:R-:W-:Y:S05]  /*1760*/  BRA `(.L_x_36) ;  /* 0x0000000000207947 */ /* 0x000fea0003800000 */
.L_x_31:
[----:B------:R-:W-:-:S04]  /*1770*/  LOP3.LUT R0, R13, 0x80000000, R12, 0x48, !PT ;  /* 0x800000000d007812 */ /* 0x000fc800078e480c */
[----:B------:R-:W-:Y:S01]  /*1780*/  LOP3.LUT R0, R0, 0x7f800000, RZ, 0xfc, !PT ;  /* 0x7f80000000007812 */ /* 0x000fe200078efcff */
[----:B------:R-:W-:Y:S06]  /*1790*/  BRA `(.L_x_36) ;  /* 0x0000000000147947 */ /* 0x000fec0003800000 */
.L_x_30:
[----:B------:R-:W-:Y:S01]  /*17a0*/  LOP3.LUT R0, R13, 0x80000000, R12, 0x48, !PT ;  /* 0x800000000d007812 */ /* 0x000fe200078e480c */
[----:B------:R-:W-:Y:S06]  /*17b0*/  BRA `(.L_x_36) ;  /* 0x00000000000c7947 */ /* 0x000fec0003800000 */
.L_x_29:
[----:B------:R-:W0:Y:S01]  /*17c0*/  MUFU.RSQ R0, -QNAN ;  /* 0xffc0000000007908 */ /* 0x000e220000001400 */
[----:B------:R-:W-:Y:S05]  /*17d0*/  BRA `(.L_x_36) ;  /* 0x0000000000047947 */ /* 0x000fea0003800000 */
.L_x_28:
[----:B------:R-:W-:-:S07]  /*17e0*/  FADD.FTZ R0, R0, R3 ;  /* 0x0000000300007221 */ /* 0x000fce0000010000 */
.L_x_36:
[----:B------:R-:W-:Y:S05]  /*17f0*/  BSYNC.RECONVERGENT B1 ;  /* 0x0000000000017941 */ /* 0x000fea0003800200 */
.L_x_26:
[----:B------:R-:W-:Y:S02]  /*1800*/  HFMA2 R13, -RZ, RZ, 0, 0 ;  /* 0x00000000ff0d7431 */ /* 0x000fe400000001ff */
[----:B------:R-:W-:-:S04]  /*1810*/  IMAD.MOV.U32 R12, RZ, RZ, R6 ;  /* 0x000000ffff0c7224 */ /* 0x000fc800078e0006 */
[----:B0-----:R-:W-:Y:S05]  /*1820*/  RET.REL.NODEC R12 `(_Z26optimized_softmax_kernel_2PfS_ii) ;  /* 0xffffffe40cf47950 */ /* 0x001fea0003c3ffff */
.L_x_37:
[----:B------:R-:W-:-:S00]  /*1830*/  BRA `(.L_x_37) ;  /* 0xfffffffc00fc7947 */ /* 0x000fc0000383ffff */
[----:B------:R-:W-:-:S00]  /*1840*/  NOP ;  /* 0x0000000000007918 */ /* 0x000fc00000000000 */
        /* <DEDUP_REMOVED lines=11> */
.L_x_177:


//--------------------- .text._Z24optimized_softmax_kernelPfS_ii --------------------------
	.section	.text._Z24optimized_softmax_kernelPfS_ii,"ax",@progbits
	.align	128
        .global         _Z24optimized_softmax_kernelPfS_ii
        .type           _Z24optimized_softmax_kernelPfS_ii,@function
        .size           _Z24optimized_softmax_kernelPfS_ii,(.L_x_178 - _Z24optimized_softmax_kernelPfS_ii)
        .other          _Z24optimized_softmax_kernelPfS_ii,@"STO_CUDA_ENTRY STV_DEFAULT"
_Z24optimized_softmax_kernelPfS_ii:
.text._Z24optimized_softmax_kernelPfS_ii:
[----:B------:R-:W-:Y:S08]  /*0000*/  LDC R1, c[0x0][0x37c] ;  /* 0x0000df00ff017b82 */ /* 0x000ff00000000800 */
[----:B------:R-:W0:Y:S08]  /*0010*/  S2UR UR4, SR_CTAID.X ;  /* 0x00000000000479c3 */ /* 0x000e300000002500 */
[----:B------:R-:W0:Y:S02]  /*0020*/  LDC R0, c[0x0][0x390] ;  /* 0x0000e400ff007b82 */ /* 0x000e240000000800 */
[----:B0-----:R-:W-:-:S13]  /*0030*/  ISETP.LE.AND P0, PT, R0, UR4, PT ;  /* 0x0000000400007c0c */ /* 0x001fda000bf03270 */
[----:B------:R-:W-:Y:S05]  /*0040*/  @P0 EXIT ;  /* 0x000000000000094d */ /* 0x000fea0003800000 */
[----:B------:R-:W0:Y:S01]  /*0050*/  S2R R7, SR_TID.X ;  /* 0x0000000000077919 */ /* 0x000e220000002100 */
[----:B------:R-:W0:Y:S01]  /*0060*/  LDC R2, c[0x0][0x394] ;  /* 0x0000e500ff027b82 */ /* 0x000e220000000800 */
[----:B------:R-:W1:Y:S01]  /*0070*/  LDCU.64 UR8, c[0x0][0x358] ;  /* 0x00006b00ff0877ac */ /* 0x000e620008000a00 */
[----:B------:R-:W-:Y:S01]  /*0080*/  BSSY.RECONVERGENT B0, `(.L_x_38) ;  /* 0x000002e000007945 */ /* 0x000fe20003800200 */
[----:B------:R-:W-:Y:S01]  /*0090*/  IMAD.MOV.U32 R0, RZ, RZ, RZ ;  /* 0x000000ffff007224 */ /* 0x000fe200078e00ff */
[----:B------:R-:W2:Y:S01]  /*00a0*/  LDCU UR5, c[0x0][0x394] ;  /* 0x00007280ff0577ac */ /* 0x000ea20008000800 */
[----:B------:R-:W-:-:S03]  /*00b0*/  IMAD.MOV.U32 R9, RZ, RZ, -0x800000 ;  /* 0xff800000ff097424 */ /* 0x000fc600078e00ff */
[----:B------:R-:W3:Y:S01]  /*00c0*/  LDC.64 R4, c[0x0][0x380] ;  /* 0x0000e000ff047b82 */ /* 0x000ee20000000a00 */
[----:B0-----:R-:W-:Y:S01]  /*00d0*/  ISETP.GE.AND P0, PT, R7, R2, PT ;  /* 0x000000020700720c */ /* 0x001fe20003f06270 */
[----:B------:R-:W-:-:S04]  /*00e0*/  IMAD R2, R2, UR4, RZ ;  /* 0x0000000402027c24 */ /* 0x000fc8000f8e02ff */
[----:B---3--:R-:W-:-:S08]  /*00f0*/  IMAD.WIDE R4, R2, 0x4, R4 ;  /* 0x0000000402047825 */ /* 0x008fd000078e0204 */
[----:B-12---:R-:W-:Y:S05]  /*0100*/  @P0 BRA `(.L_x_39) ;  /* 0x0000000000940947 */ /* 0x006fea0003800000 */
[----:B------:R-:W0:Y:S01]  /*0110*/  LDC R6, c[0x0][0x360] ;  /* 0x0000d800ff067b82 */ /* 0x000e220000000800 */
[----:B------:R-:W-:Y:S01]  /*0120*/  MOV R9, 0xff800000 ;  /* 0xff80000000097802 */ /* 0x000fe20000000f00 */
[----:B------:R-:W-:Y:S02]  /*0130*/  IMAD.MOV.U32 R0, RZ, RZ, RZ ;  /* 0x000000ffff007224 */ /* 0x000fe400078e00ff */
[----:B------:R-:W-:-:S07]  /*0140*/  IMAD.MOV.U32 R3, RZ, RZ, R7 ;  /* 0x000000ffff037224 */ /* 0x000fce00078e0007 */
.L_x_42:
[----:B------:R-:W-:-:S05]  /*0150*/  IMAD.WIDE R10, R3, 0x4, R4 ;  /* 0x00000004030a7825 */ /* 0x000fca00078e0204 */
[----:B------:R-:W2:Y:S01]  /*0160*/  LDG.E R12, desc[UR8][R10.64] ;  /* 0x000000080a0c7981 */ /* 0x000ea2000c1e1900 */
[----:B------:R-:W-:Y:S01]  /*0170*/  BSSY.RECONVERGENT B1, `(.L_x_40) ;  /* 0x0000011000017945 */ /* 0x000fe20003800200 */
[----:B------:R-:W-:Y:S01]  /*0180*/  HFMA2 R15, -RZ, RZ, 0.96630859375, -0.0022525787353515625 ;  /* 0x3bbb989dff0f7431 */ /* 0x000fe200000001ff */
[----:B--2---:R-:W-:-:S13]  /*0190*/  FSETP.GT.AND P0, PT, R12, R9, PT ;  /* 0x000000090c00720b */ /* 0x004fda0003f04000 */
[----:B------:R-:W-:Y:S05]  /*01a0*/  @!P0 BRA `(.L_x_41) ;  /* 0x0000000000348947 */ /* 0x000fea0003800000 */
[----:B------:R-:W-:Y:S02]  /*01b0*/  IMAD.MOV.U32 R11, RZ, RZ, 0x3bbb989d ;  /* 0x3bbb989dff0b7424 */ /* 0x000fe400078e00ff */
[----:B------:R-:W-:Y:S01]  /*01c0*/  FADD R8, R9, -R12 ;  /* 0x8000000c09087221 */ /* 0x000fe20000000000 */
[----:B------:R-:W-:-:S03]  /*01d0*/  IMAD.MOV.U32 R10, RZ, RZ, 0x437c0000 ;  /* 0x437c0000ff0a7424 */ /* 0x000fc600078e00ff */
[----:B------:R-:W-:-:S04]  /*01e0*/  FFMA.SAT R9, R8, R11, 0.5 ;  /* 0x3f00000008097423 */ /* 0x000fc8000000200b */
[----:B------:R-:W-:-:S04]  /*01f0*/  FFMA.RM R9, R9, R10, 12582913 ;  /* 0x4b40000109097423 */ /* 0x000fc8000000400a */
[C---:B------:R-:W-:Y:S01]  /*0200*/  FADD R11, R9.reuse, -12583039 ;  /* 0xcb40007f090b7421 */ /* 0x040fe20000000000 */
[----:B------:R-:W-:-:S03]  /*0210*/  SHF.L.U32 R9, R9, 0x17, RZ ;  /* 0x0000001709097819 */ /* 0x000fc600000006ff */
[----:B------:R-:W-:-:S04]  /*0220*/  FFMA R11, R8, 1.4426950216293334961, -R11 ;  /* 0x3fb8aa3b080b7823 */ /* 0x000fc8000000080b */
[----:B------:R-:W-:-:S04]  /*0230*/  FFMA R11, R8, 1.925963033500011079e-08, R11 ;  /* 0x32a57060080b7823 */ /* 0x000fc8000000000b */
[----:B------:R-:W1:Y:S02]  /*0240*/  MUFU.EX2 R8, R11 ;  /* 0x0000000b00087308 */ /* 0x000e640000000800 */
[----:B-1----:R-:W-:Y:S01]  /*0250*/  FMUL R13, R9, R8 ;  /* 0x00000008090d7220 */ /* 0x002fe20000400000 */
[----:B------:R-:W-:-:S03]  /*0260*/  IMAD.MOV.U32 R9, RZ, RZ, R12 ;  /* 0x000000ffff097224 */ /* 0x000fc600078e000c */
[----:B------:R-:W-:-:S07]  /*0270*/  FMUL R0, R0, R13 ;  /* 0x0000000d00007220 */ /* 0x000fce0000400000 */
.L_x_41:
[----:B------:R-:W-:Y:S05]  /*0280*/  BSYNC.RECONVERGENT B1 ;  /* 0x0000000000017941 */ /* 0x000fea0003800200 */
.L_x_40:
[----:B------:R-:W-:Y:S01]  /*0290*/  FADD R8, -R9, R12 ;  /* 0x0000000c09087221 */ /* 0x000fe20000000100 */
[----:B------:R-:W-:Y:S01]  /*02a0*/  IMAD.MOV.U32 R11, RZ, RZ, 0x437c0000 ;  /* 0x437c0000ff0b7424 */ /* 0x000fe200078e00ff */
[----:B0-----:R-:W-:Y:S02]  /*02b0*/  IADD3 R3, PT, PT, R6, R3, RZ ;  /* 0x0000000306037210 */ /* 0x001fe40007ffe0ff */
[----:B------:R-:W-:Y:S02]  /*02c0*/  FFMA.SAT R10, R8, R15, 0.5 ;  /* 0x3f000000080a7423 */ /* 0x000fe4000000200f */
[----:B------:R-:W-:Y:S02]  /*02d0*/  ISETP.GE.AND P0, PT, R3, UR5, PT ;  /* 0x0000000503007c0c */ /* 0x000fe4000bf06270 */
[----:B------:R-:W-:-:S04]  /*02e0*/  FFMA.RM R10, R10, R11, 12582913 ;  /* 0x4b4000010a0a7423 */ /* 0x000fc8000000400b */
[C---:B------:R-:W-:Y:S01]  /*02f0*/  FADD R11, R10.reuse, -12583039 ;  /* 0xcb40007f0a0b7421 */ /* 0x040fe20000000000 */
[----:B------:R-:W-:-:S03]  /*0300*/  IMAD.SHL.U32 R13, R10, 0x800000, RZ ;  /* 0x008000000a0d7824 */ /* 0x000fc600078e00ff */
[----:B------:R-:W-:-:S04]  /*0310*/  FFMA R11, R8, 1.4426950216293334961, -R11 ;  /* 0x3fb8aa3b080b7823 */ /* 0x000fc8000000080b */
[----:B------:R-:W-:-:S06]  /*0320*/  FFMA R11, R8, 1.925963033500011079e-08, R11 ;  /* 0x32a57060080b7823 */ /* 0x000fcc000000000b */
[----:B------:R-:W0:Y:S02]  /*0330*/  MUFU.EX2 R11, R11 ;  /* 0x0000000b000b7308 */ /* 0x000e240000000800 */
[----:B0-----:R-:W-:Y:S01]  /*0340*/  FFMA R0, R13, R11, R0 ;  /* 0x0000000b0d007223 */ /* 0x001fe20000000000 */
[----:B------:R-:W-:Y:S06]  /*0350*/  @!P0 BRA `(.L_x_42) ;  /* 0xfffffffc007c8947 */ /* 0x000fec000383ffff */
.L_x_39:
[----:B------:R-:W-:Y:S05]  /*0360*/  BSYNC.RECONVERGENT B0 ;  /* 0x0000000000007941 */ /* 0x000fea0003800200 */
.L_x_38:
[----:B------:R-:W0:Y:S08]  /*0370*/  S2UR UR5, SR_CgaCtaId ;  /* 0x00000000000579c3 */ /* 0x000e300000008800 */
[----:B------:R-:W-:Y:S06]  /*0380*/  BAR.SYNC.DEFER_BLOCKING 0x0 ;  /* 0x0000000000007b1d */ /* 0x000fec0000010000 */
[----:B------:R-:W-:Y:S01]  /*0390*/  UMOV UR4, 0x400 ;  /* 0x0000040000047882 */ /* 0x000fe20000000000 */
[----:B------:R-:W1:Y:S01]  /*03a0*/  LDCU UR7, c[0x0][0x360] ;  /* 0x00006c00ff0777ac */ /* 0x000e620008000800 */
[----:B------:R-:W2:Y:S01]  /*03b0*/  S2UR UR6, SR_CgaCtaId ;  /* 0x00000000000679c3 */ /* 0x000ea20000008800 */
[----:B0-----:R-:W-:-:S02]  /*03c0*/  ULEA UR4, UR5, UR4, 0x18 ;  /* 0x0000000405047291 */ /* 0x001fc4000f8ec0ff */
[----:B-1----:R-:W-:Y:S01]  /*03d0*/  UISETP.GE.U32.AND UP0, UPT, UR7, 0x2, UPT ;  /* 0x000000020700788c */ /* 0x002fe2000bf06070 */
[----:B------:R-:W-:-:S03]  /*03e0*/  UMOV UR5, 0x400 ;  /* 0x0000040000057882 */ /* 0x000fc60000000000 */
[----:B------:R-:W-:Y:S01]  /*03f0*/  LEA R8, R7, UR4, 0x2 ;  /* 0x0000000407087c11 */ /* 0x000fe2000f8e10ff */
[----:B--2---:R-:W-:-:S04]  /*0400*/  ULEA UR5, UR6, UR5, 0x18 ;  /* 0x0000000506057291 */ /* 0x004fc8000f8ec0ff */
[----:B------:R0:W-:Y:S01]  /*0410*/  STS [R8], R9 ;  /* 0x0000000908007388 */ /* 0x0001e20000000800 */
[----:B------:R-:W-:Y:S06]  /*0420*/  BAR.SYNC.DEFER_BLOCKING 0x0 ;  /* 0x0000000000007b1d */ /* 0x000fec0000010000 */
[----:B------:R-:W-:Y:S05]  /*0430*/  BRA.U !UP0, `(.L_x_43) ;  /* 0x0000000108307547 */ /* 0x000fea000b800000 */
[----:B------:R-:W-:-:S07]  /*0440*/  IMAD.U32 R3, RZ, RZ, UR7 ;  /* 0x00000007ff037e24 */ /* 0x000fce000f8e00ff */
.L_x_44:
[----:B------:R-:W-:-:S04]  /*0450*/  SHF.R.U32.HI R12, RZ, 0x1, R3 ;  /* 0x00000001ff0c7819 */ /* 0x000fc80000011603 */
[----:B------:R-:W-:-:S13]  /*0460*/  ISETP.GE.U32.AND P0, PT, R7, R12, PT ;  /* 0x0000000c0700720c */ /* 0x000fda0003f06070 */
[----:B------:R-:W-:Y:S01]  /*0470*/  @!P0 LEA R10, R12, R8, 0x2 ;  /* 0x000000080c0a8211 */ /* 0x000fe200078e10ff */
[----:B------:R-:W-:Y:S04]  /*0480*/  @!P0 LDS R6, [R8] ;  /* 0x0000000008068984 */ /* 0x000fe80000000800 */
[----:B------:R-:W1:Y:S02]  /*0490*/  @!P0 LDS R11, [R10] ;  /* 0x000000000a0b8984 */ /* 0x000e640000000800 */
[----:B-1----:R-:W-:-:S05]  /*04a0*/  @!P0 FMNMX R11, R6, R11, !PT ;  /* 0x0000000b060b8209 */ /* 0x002fca0007800000 */
[----:B------:R1:W-:Y:S01]  /*04b0*/  @!P0 STS [R8], R11 ;  /* 0x0000000b08008388 */ /* 0x0003e20000000800 */
[----:B------:R-:W-:Y:S01]  /*04c0*/  BAR.SYNC.DEFER_BLOCKING 0x0 ;  /* 0x0000000000007b1d */ /* 0x000fe20000010000 */
[----:B------:R-:W-:Y:S01]  /*04d0*/  ISETP.GT.U32.AND P0, PT, R3, 0x3, PT ;  /* 0x000000030300780c */ /* 0x000fe20003f04070 */
[----:B------:R-:W-:-:S12]  /*04e0*/  IMAD.MOV.U32 R3, RZ, RZ, R12 ;  /* 0x000000ffff037224 */ /* 0x000fd800078e000c */
[----:B-1----:R-:W-:Y:S05]  /*04f0*/  @P0 BRA `(.L_x_44) ;  /* 0xfffffffc00d40947 */ /* 0x002fea000383ffff */
.L_x_43:
[----:B------:R-:W0:Y:S01]  /*0500*/  LDS R6, [UR5] ;  /* 0x00000005ff067984 */ /* 0x000e220008000800 */
[----:B------:R-:W-:Y:S01]  /*0510*/  IMAD.MOV.U32 R10, RZ, RZ, 0x3bbb989d ;  /* 0x3bbb989dff0a7424 */ /* 0x000fe200078e00ff */
[----:B------:R-:W-:Y:S01]  /*0520*/  MOV R12, 0x437c0000 ;  /* 0x437c0000000c7802 */ /* 0x000fe20000000f00 */
[----:B------:R-:W1:Y:S01]  /*0530*/  S2UR UR5, SR_CgaCtaId ;  /* 0x00000000000579c3 */ /* 0x000e620000008800 */
[----:B------:R-:W-:Y:S01]  /*0540*/  UISETP.GE.U32.AND UP0, UPT, UR7, 0x2, UPT ;  /* 0x000000020700788c */ /* 0x000fe2000bf06070 */
[----:B------:R-:W-:Y:S02]  /*0550*/  UMOV UR4, 0x400 ;  /* 0x0000040000047882 */ /* 0x000fe40000000000 */
[----:B-1----:R-:W-:Y:S01]  /*0560*/  ULEA UR4, UR5, UR4, 0x18 ;  /* 0x0000000405047291 */ /* 0x002fe2000f8ec0ff */
[----:B0-----:R-:W-:-:S04]  /*0570*/  FADD R9, -R6, R9 ;  /* 0x0000000906097221 */ /* 0x001fc80000000100 */
[----:B------:R-:W-:-:S04]  /*0580*/  FFMA.SAT R3, R9, R10, 0.5 ;  /* 0x3f00000009037423 */ /* 0x000fc8000000200a */
[----:B------:R-:W-:-:S04]  /*0590*/  FFMA.RM R3, R3, R12, 12582913 ;  /* 0x4b40000103037423 */ /* 0x000fc8000000400c */
[C---:B------:R-:W-:Y:S01]  /*05a0*/  FADD R10, R3.reuse, -12583039 ;  /* 0xcb40007f030a7421 */ /* 0x040fe20000000000 */
[----:B------:R-:W-:-:S03]  /*05b0*/  IMAD.SHL.U32 R3, R3, 0x800000, RZ ;  /* 0x0080000003037824 */ /* 0x000fc600078e00ff */
[----:B------:R-:W-:-:S04]  /*05c0*/  FFMA R10, R9, 1.4426950216293334961, -R10 ;  /* 0x3fb8aa3b090a7823 */ /* 0x000fc8000000080a */
[----:B------:R-:W-:-:S06]  /*05d0*/  FFMA R10, R9, 1.925963033500011079e-08, R10 ;  /* 0x32a57060090a7823 */ /* 0x000fcc000000000a */
[----:B------:R-:W0:Y:S02]  /*05e0*/  MUFU.EX2 R10, R10 ;  /* 0x0000000a000a7308 */ /* 0x000e240000000800 */
[----:B0-----:R-:W-:-:S04]  /*05f0*/  FMUL R3, R3, R10 ;  /* 0x0000000a03037220 */ /* 0x001fc80000400000 */
[----:B------:R-:W-:Y:S01]  /*0600*/  FMUL R3, R3, R0 ;  /* 0x0000000003037220 */ /* 0x000fe20000400000 */
[----:B------:R-:W-:Y:S06]  /*0610*/  BAR.SYNC.DEFER_BLOCKING 0x0 ;  /* 0x0000000000007b1d */ /* 0x000fec0000010000 */
[----:B------:R0:W-:Y:S02]  /*0620*/  STS [R8], R3 ;  /* 0x0000000308007388 */ /* 0x0001e40000000800 */
[----:B------:R-:W-:Y:S06]  /*0630*/  BAR.SYNC.DEFER_BLOCKING 0x0 ;  /* 0x0000000000007b1d */ /* 0x000fec0000010000 */
[----:B------:R-:W-:Y:S05]  /*0640*/  BRA.U !UP0, `(.L_x_45) ;  /* 0x0000000108307547 */ /* 0x000fea000b800000 */
[----:B------:R-:W-:-:S07]  /*0650*/  IMAD.U32 R0, RZ, RZ, UR7 ;  /* 0x00000007ff007e24 */ /* 0x000fce000f8e00ff */
.L_x_46:
[----:B------:R-:W-:-:S04]  /*0660*/  SHF.R.U32.HI R11, RZ, 0x1, R0 ;  /* 0x00000001ff0b7819 */ /* 0x000fc80000011600 */
[----:B------:R-:W-:-:S13]  /*0670*/  ISETP.GE.U32.AND P0, PT, R7, R11, PT ;  /* 0x0000000b0700720c */ /* 0x000fda0003f06070 */
[----:B0-----:R-:W-:Y:S01]  /*0680*/  @!P0 LEA R3, R11, R8, 0x2 ;  /* 0x000000080b038211 */ /* 0x001fe200078e10ff */
[----:B------:R-:W-:Y:S05]  /*0690*/  @!P0 LDS R10, [R8] ;  /* 0x00000000080a8984 */ /* 0x000fea0000000800 */
[----:B------:R-:W0:Y:S02]  /*06a0*/  @!P0 LDS R3, [R3] ;  /* 0x0000000003038984 */ /* 0x000e240000000800 */
[----:B0-----:R-:W-:-:S05]  /*06b0*/  @!P0 FADD R9, R3, R10 ;  /* 0x0000000a03098221 */ /* 0x001fca0000000000 */
[----:B------:R1:W-:Y:S01]  /*06c0*/  @!P0 STS [R8], R9 ;  /* 0x0000000908008388 */ /* 0x0003e20000000800 */
[----:B------:R-:W-:Y:S01]  /*06d0*/  BAR.SYNC.DEFER_BLOCKING 0x0 ;  /* 0x0000000000007b1d */ /* 0x000fe20000010000 */
[----:B------:R-:W-:Y:S01]  /*06e0*/  ISETP.GT.U32.AND P0, PT, R0, 0x3, PT ;  /* 0x000000030000780c */ /* 0x000fe20003f04070 */
[----:B------:R-:W-:-:S12]  /*06f0*/  IMAD.MOV.U32 R0, RZ, RZ, R11 ;  /* 0x000000ffff007224 */ /* 0x000fd800078e000b */
[----:B-1----:R-:W-:Y:S05]  /*0700*/  @P0 BRA `(.L_x_46) ;  /* 0xfffffffc00d40947 */ /* 0x002fea000383ffff */
.L_x_45:
[----:B------:R-:W1:Y:S01]  /*0710*/  LDCU UR6, c[0x0][0x394] ;  /* 0x00007280ff0677ac */ /* 0x000e620008000800 */
[----:B0-----:R-:W0:Y:S01]  /*0720*/  LDS R3, [UR4] ;  /* 0x00000004ff037984 */ /* 0x001e220008000800 */
[----:B------:R-:W2:Y:S01]  /*0730*/  LDCU UR10, c[0x0][0x394] ;  /* 0x00007280ff0a77ac */ /* 0x000ea20008000800 */
[----:B------:R-:W3:Y:S01]  /*0740*/  LDCU.64 UR4, c[0x0][0x388] ;  /* 0x00007100ff0477ac */ /* 0x000ee20008000a00 */
[----:B------:R-:W-:Y:S01]  /*0750*/  BAR.SYNC.DEFER_BLOCKING 0x0 ;  /* 0x0000000000007b1d */ /* 0x000fe20000010000 */
[----:B-1----:R-:W-:-:S13]  /*0760*/  ISETP.GE.AND P0, PT, R7, UR6, PT ;  /* 0x0000000607007c0c */ /* 0x002fda000bf06270 */
[----:B--23--:R-:W-:Y:S05]  /*0770*/  @P0 EXIT ;  /* 0x000000000000094d */ /* 0x00cfea0003800000 */
.L_x_49:
[----:B-1----:R-:W-:-:S06]  /*0780*/  IMAD.WIDE R8, R7, 0x4, R4 ;  /* 0x0000000407087825 */ /* 0x002fcc00078e0204 */
[----:B------:R-:W2:Y:S01]  /*0790*/  LDG.E R9, desc[UR8][R8.64] ;  /* 0x0000000808097981 */ /* 0x000ea2000c1e1900 */
[----:B------:R-:W-:Y:S02]  /*07a0*/  HFMA2 R13, -RZ, RZ, 3.7421875, 0 ;  /* 0x437c0000ff0d7431 */ /* 0x000fe400000001ff */
[----:B------:R-:W-:Y:S01]  /*07b0*/  IMAD.MOV.U32 R11, RZ, RZ, 0x3bbb989d ;  /* 0x3bbb989dff0b7424 */ /* 0x000fe200078e00ff */
[----:B0-----:R-:W0:Y:S01]  /*07c0*/  MUFU.RCP R12, R3 ;  /* 0x00000003000c7308 */ /* 0x001e220000001000 */
[----:B------:R-:W-:Y:S01]  /*07d0*/  BSSY.RECONVERGENT B0, `(.L_x_47) ;  /* 0x0000015000007945 */ /* 0x000fe20003800200 */
[----:B--2---:R-:W-:Y:S01]  /*07e0*/  FADD R0, -R6, R9 ;  /* 0x0000000906007221 */ /* 0x004fe20000000100 */
        /* <DEDUP_REMOVED lines=17> */
[----:B------:R-:W-:Y:S05]  /*0900*/  CALL.REL.NOINC `($__internal_1_$__cuda_sm3x_div_rn_noftz_f32_slowpath) ;  /* 0x00000000002c7944 */ /* 0x000fea0003c00000 */
[----:B------:R-:W-:-:S07]  /*0910*/  IMAD.MOV.U32 R13, RZ, RZ, R0 ;  /* 0x000000ffff0d7224 */ /* 0x000fce00078e0000 */
.L_x_48:
[----:B------:R-:W-:Y:S05]  /*0920*/  BSYNC.RECONVERGENT B0 ;  /* 0x0000000000007941 */ /* 0x000fea0003800200 */
.L_x_47:
[C---:B------:R-:W-:Y:S02]  /*0930*/  IADD3 R0, P0, PT, R2.reuse, R7, RZ ;  /* 0x0000000702007210 */ /* 0x040fe40007f1e0ff */
[----:B------:R-:W-:Y:S02]  /*0940*/  IADD3 R7, PT, PT, R7, UR7, RZ ;  /* 0x0000000707077c10 */ /* 0x000fe4000fffe0ff */
[----:B------:R-:W-:Y:S02]  /*0950*/  LEA.HI.X.SX32 R9, R2, R9, 0x1, P0 ;  /* 0x0000000902097211 */ /* 0x000fe400000f0eff */
[----:B------:R-:W-:-:S04]  /*0960*/  LEA R8, P0, R0, UR4, 0x2 ;  /* 0x0000000400087c11 */ /* 0x000fc8000f8010ff */
[----:B------:R-:W-:Y:S02]  /*0970*/  LEA.HI.X R9, R0, UR5, R9, 0x2, P0 ;  /* 0x0000000500097c11 */ /* 0x000fe400080f1409 */
[----:B------:R-:W-:-:S03]  /*0980*/  ISETP.GE.AND P0, PT, R7, UR10, PT ;  /* 0x0000000a07007c0c */ /* 0x000fc6000bf06270 */
[----:B------:R1:W-:Y:S10]  /*0990*/  STG.E desc[UR8][R8.64], R13 ;  /* 0x0000000d08007986 */ /* 0x0003f4000c101908 */
[----:B------:R-:W-:Y:S05]  /*09a0*/  @!P0 BRA `(.L_x_49) ;  /* 0xfffffffc00748947 */ /* 0x000fea000383ffff */
[----:B------:R-:W-:Y:S05]  /*09b0*/  EXIT ;  /* 0x000000000000794d */ /* 0x000fea0003800000 */
        .weak           $__internal_1_$__cuda_sm3x_div_rn_noftz_f32_slowpath
        .type           $__internal_1_$__cuda_sm3x_div_rn_noftz_f32_slowpath,@function
        .size           $__internal_1_$__cuda_sm3x_div_rn_noftz_f32_slowpath,(.L_x_178 - $__internal_1_$__cuda_sm3x_div_rn_noftz_f32_slowpath)
$__internal_1_$__cuda_sm3x_div_rn_noftz_f32_slowpath:
[--C-:B------:R-:W-:Y:S01]  /*09c0*/  SHF.R.U32.HI R11, RZ, 0x17, R3.reuse ;  /* 0x00000017ff0b7819 */ /* 0x100fe20000011603 */
[----:B------:R-:W-:Y:S01]  /*09d0*/  BSSY.RECONVERGENT B1, `(.L_x_50) ;  /* 0x0000064000017945 */ /* 0x000fe20003800200 */
[----:B------:R-:W-:Y:S01]  /*09e0*/  SHF.R.U32.HI R10, RZ, 0x17, R0 ;  /* 0x00000017ff0a7819 */ /* 0x000fe20000011600 */
[----:B------:R-:W-:Y:S01]  /*09f0*/  IMAD.MOV.U32 R13, RZ, RZ, R3 ;  /* 0x000000ffff0d7224 */ /* 0x000fe200078e0003 */
[----:B------:R-:W-:Y:S02]  /*0a00*/  LOP3.LUT R11, R11, 0xff, RZ, 0xc0, !PT ;  /* 0x000000ff0b0b7812 */ /* 0x000fe400078ec0ff */
[----:B------:R-:W-:Y:S02]  /*0a10*/  LOP3.LUT R16, R10, 0xff, RZ, 0xc0, !PT ;  /* 0x000000ff0a107812 */ /* 0x000fe400078ec0ff */
[----:B------:R-:W-:Y:S01]  /*0a20*/  MOV R12, R0 ;  /* 0x00000000000c7202 */ /* 0x000fe20000000f00 */
[----:B------:R-:W-:Y:S02]  /*0a30*/  VIADD R14, R11, 0xffffffff ;  /* 0xffffffff0b0e7836 */ /* 0x000fe40000000000 */
[----:B------:R-:W-:-:S03]  /*0a40*/  VIADD R15, R16, 0xffffffff ;  /* 0xffffffff100f7836 */ /* 0x000fc60000000000 */
        /* <DEDUP_REMOVED lines=27> */
.L_x_51:
        /* <DEDUP_REMOVED lines=51> */
.L_x_58:
[----:B------:R-:W-:-:S04]  /*0f30*/  LOP3.LUT R0, R0, 0x80000000, RZ, 0xc0, !PT ;  /* 0x8000000000007812 */ /* 0x000fc800078ec0ff */
[----:B------:R-:W-:Y:S01]  /*0f40*/  LOP3.LUT R0, R0, 0x7f800000, RZ, 0xfc, !PT ;  /* 0x7f80000000007812 */ /* 0x000fe200078efcff */
[----:B------:R-:W-:Y:S06]  /*0f50*/  BRA `(.L_x_59) ;  /* 0x0000000000047947 */ /* 0x000fec0003800000 */
.L_x_57:
[----:B------:R-:W-:-:S07]  /*0f60*/  LEA R0, R13, R0, 0x17 ;  /* 0x000000000d007211 */ /* 0x000fce00078eb8ff */
.L_x_59:
[----:B------:R-:W-:Y:S05]  /*0f70*/  BSYNC.RECONVERGENT B2 ;  /* 0x0000000000027941 */ /* 0x000fea0003800200 */
.L_x_56:
[----:B------:R-:W-:Y:S05]  /*0f80*/  BRA `(.L_x_60) ;  /* 0x0000000000207947 */ /* 0x000fea0003800000 */
.L_x_55:
[----:B------:R-:W-:-:S04]  /*0f90*/  LOP3.LUT R0, R13, 0x80000000, R12, 0x48, !PT ;  /* 0x800000000d007812 */ /* 0x000fc800078e480c */
[----:B------:R-:W-:Y:S01]  /*0fa0*/  LOP3.LUT R0, R0, 0x7f800000, RZ, 0xfc, !PT ;  /* 0x7f80000000007812 */ /* 0x000fe200078efcff */
[----:B------:R-:W-:Y:S06]  /*0fb0*/  BRA `(.L_x_60) ;  /* 0x0000000000147947 */ /* 0x000fec0003800000 */
.L_x_54:
[----:B------:R-:W-:Y:S01]  /*0fc0*/  LOP3.LUT R0, R13, 0x80000000, R12, 0x48, !PT ;  /* 0x800000000d007812 */ /* 0x000fe200078e480c */
[----:B------:R-:W-:Y:S06]  /*0fd0*/  BRA `(.L_x_60) ;  /* 0x00000000000c7947 */ /* 0x000fec0003800000 */
.L_x_53:
[----:B------:R-:W0:Y:S01]  /*0fe0*/  MUFU.RSQ R0, -QNAN ;  /* 0xffc0000000007908 */ /* 0x000e220000001400 */
[----:B------:R-:W-:Y:S05]  /*0ff0*/  BRA `(.L_x_60) ;  /* 0x0000000000047947 */ /* 0x000fea0003800000 */
.L_x_52:
[----:B------:R-:W-:-:S07]  /*1000*/  FADD.FTZ R0, R0, R3 ;  /* 0x0000000300007221 */ /* 0x000fce0000010000 */
.L_x_60:
[----:B------:R-:W-:Y:S05]  /*1010*/  BSYNC.RECONVERGENT B1 ;  /* 0x0000000000017941 */ /* 0x000fea0003800200 */
.L_x_50:
[----:B------:R-:W-:Y:S02]  /*1020*/  HFMA2 R11, -RZ, RZ, 0, 0 ;  /* 0x00000000ff0b7431 */ /* 0x000fe400000001ff */
[----:B------:R-:W-:-:S04]  /*1030*/  IMAD.MOV.U32 R10, RZ, RZ, R8 ;  /* 0x000000ffff0a7224 */ /* 0x000fc800078e0008 */
[----:B0-----:R-:W-:Y:S05]  /*1040*/  RET.REL.NODEC R10 `(_Z24optimized_softmax_kernelPfS_ii) ;  /* 0xffffffec0aec7950 */ /* 0x001fea0003c3ffff */
.L_x_61:
        /* <DEDUP_REMOVED lines=11> */
.L_x_178:


//--------------------- .text._Z21online_softmax_kernelPfS_ii --------------------------
	.section	.text._Z21online_softmax_kernelPfS_ii,"ax",@progbits
	.align	128
        .global         _Z21online_softmax_kernelPfS_ii
        .type           _Z21online_softmax_kernelPfS_ii,@function
        .size           _Z21online_softmax_kernelPfS_ii,(.L_x_179 - _Z21online_softmax_kernelPfS_ii)
        .other          _Z21online_softmax_kernelPfS_ii,@"STO_CUDA_ENTRY STV_DEFAULT"
_Z21online_softmax_kernelPfS_ii:
.text._Z21online_softmax_kernelPfS_ii:
[----:B------:R-:W-:Y:S01]  /*0000*/  LDC R1, c[0x0][0x37c] ;  /* 0x0000df00ff017b82 */ /* 0x000fe20000000800 */
[----:B------:R-:W0:Y:S01]  /*0010*/  S2R R0, SR_CTAID.X ;  /* 0x0000000000007919 */ /* 0x000e220000002500 */
[----:B------:R-:W0:Y:S01]  /*0020*/  LDCU UR4, c[0x0][0x360] ;  /* 0x00006c00ff0477ac */ /* 0x000e220008000800 */
[----:B------:R-:W0:Y:S01]  /*0030*/  S2R R3, SR_TID.X ;  /* 0x0000000000037919 */ /* 0x000e220000002100 */
[----:B------:R-:W1:Y:S01]  /*0040*/  LDCU UR5, c[0x0][0x390] ;  /* 0x00007200ff0577ac */ /* 0x000e620008000800 */
[----:B0-----:R-:W-:-:S05]  /*0050*/  IMAD R0, R0, UR4, R3 ;  /* 0x0000000400007c24 */ /* 0x001fca000f8e0203 */
[----:B-1----:R-:W-:-:S13]  /*0060*/  ISETP.GE.AND P0, PT, R0, UR5, PT ;  /* 0x0000000500007c0c */ /* 0x002fda000bf06270 */
[----:B------:R-:W-:Y:S05]  /*0070*/  @P0 EXIT ;  /* 0x000000000000094d */ /* 0x000fea0003800000 */
[----:B------:R-:W0:Y:S01]  /*0080*/  LDCU UR6, c[0x0][0x394] ;  /* 0x00007280ff0677ac */ /* 0x000e220008000800 */
[----:B------:R-:W-:Y:S01]  /*0090*/  HFMA2 R3, -RZ, RZ, 0, 0 ;  /* 0x00000000ff037431 */ /* 0x000fe200000001ff */
[----:B------:R-:W-:Y:S01]  /*00a0*/  MOV R4, 0xff800000 ;  /* 0xff80000000047802 */ /* 0x000fe20000000f00 */
[----:B------:R-:W1:Y:S01]  /*00b0*/  LDCU.64 UR12, c[0x0][0x358] ;  /* 0x00006b00ff0c77ac */ /* 0x000e620008000a00 */
[----:B0-----:R-:W-:-:S09]  /*00c0*/  UISETP.GE.AND UP0, UPT, UR6, 0x1, UPT ;  /* 0x000000010600788c */ /* 0x001fd2000bf06270 */
[----:B-1----:R-:W-:Y:S05]  /*00d0*/  BRA.U !UP0, `(.L_x_62) ;  /* 0x0000001108c47547 */ /* 0x002fea000b800000 */
[----:B------:R-:W-:Y:S02]  /*00e0*/  UISETP.GE.U32.AND UP0, UPT, UR6, 0x4, UPT ;  /* 0x000000040600788c */ /* 0x000fe4000bf06070 */
[----:B------:R-:W-:Y:S01]  /*00f0*/  IMAD R5, R0, UR6, RZ ;  /* 0x0000000600057c24 */ /* 0x000fe2000f8e02ff */
[----:B------:R-:W-:Y:S01]  /*0100*/  MOV R4, 0xff800000 ;  /* 0xff80000000047802 */ /* 0x000fe20000000f00 */
[----:B------:R-:W-:Y:S01]  /*0110*/  ULOP3.LUT UR7, UR6, 0x3, URZ, 0xc0, !UPT ;  /* 0x0000000306077892 */ /* 0x000fe2000f8ec0ff */
[----:B------:R-:W-:Y:S01]  /*0120*/  MOV R10, RZ ;  /* 0x000000ff000a7202 */ /* 0x000fe20000000f00 */
[----:B------:R-:W-:-:S03]  /*0130*/  UMOV UR4, URZ ;  /* 0x000000ff00047c82 */ /* 0x000fc60008000000 */
[----:B------:R-:W-:Y:S07]  /*0140*/  BRA.U !UP0, `(.L_x_63) ;  /* 0x0000000d08307547 */ /* 0x000fee000b800000 */
[----:B------:R-:W0:Y:S02]  /*0150*/  LDCU.64 UR4, c[0x0][0x380] ;  /* 0x00007000ff0477ac */ /* 0x000e240008000a00 */
[----:B0-----:R-:W-:-:S04]  /*0160*/  UIADD3 UR4, UP0, UPT, UR4, 0x8, URZ ;  /* 0x0000000804047890 */ /* 0x001fc8000ff1e0ff */
[----:B------:R-:W-:Y:S02]  /*0170*/  UIADD3.X UR5, UPT, UPT, URZ, UR5, URZ, UP0, !UPT ;  /* 0x00000005ff057290 */ /* 0x000fe400087fe4ff */
[----:B------:R-:W-:-:S04]  /*0180*/  MOV R2, UR4 ;  /* 0x0000000400027c02 */ /* 0x000fc80008000f00 */
[----:B------:R-:W-:-:S03]  /*0190*/  MOV R3, UR5 ;  /* 0x0000000500037c02 */ /* 0x000fc60008000f00 */
[----:B------:R-:W-:-:S05]  /*01a0*/  IMAD.WIDE R14, R5, 0x4, R2 ;  /* 0x00000004050e7825 */ /* 0x000fca00078e0202 */
[----:B------:R-:W2:Y:S04]  /*01b0*/  LDG.E R9, desc[UR12][R14.64+-0x8] ;  /* 0xfffff80c0e097981 */ /* 0x000ea8000c1e1900 */
[----:B------:R-:W3:Y:S04]  /*01c0*/  LDG.E R21, desc[UR12][R14.64+-0x4] ;  /* 0xfffffc0c0e157981 */ /* 0x000ee8000c1e1900 */
[----:B------:R-:W4:Y:S04]  /*01d0*/  LDG.E R11, desc[UR12][R14.64] ;  /* 0x0000000c0e0b7981 */ /* 0x000f28000c1e1900 */
[----:B------:R0:W5:Y:S01]  /*01e0*/  LDG.E R7, desc[UR12][R14.64+0x4] ;  /* 0x0000040c0e077981 */ /* 0x000162000c1e1900 */
[----:B------:R-:W-:Y:S01]  /*01f0*/  HFMA2 R6, -RZ, RZ, 0.96630859375, -0.0022525787353515625 ;  /* 0x3bbb989dff067431 */ /* 0x000fe200000001ff */
[----:B------:R-:W-:Y:S01]  /*0200*/  MOV R4, 0xff800000 ;  /* 0xff80000000047802 */ /* 0x000fe20000000f00 */
[----:B------:R-:W-:Y:S01]  /*0210*/  ULOP3.LUT UR4, UR6, 0x7ffffffc, URZ, 0xc0, !UPT ;  /* 0x7ffffffc06047892 */ /* 0x000fe2000f8ec0ff */
[----:B------:R-:W-:Y:S01]  /*0220*/  MOV R8, 0x437c0000 ;  /* 0x437c000000087802 */ /* 0x000fe20000000f00 */
[----:B------:R-:W-:Y:S01]  /*0230*/  BSSY.RECONVERGENT B0, `(.L_x_64) ;  /* 0x000004e000007945 */ /* 0x000fe20003800200 */
[----:B--2---:R-:W-:-:S13]  /*0240*/  FSETP.GT.AND P0, PT, R9, -INF , PT ;  /* 0xff8000000900780b */ /* 0x004fda0003f04000 */
[----:B------:R-:W-:Y:S01]  /*0250*/  @P0 MOV R4, R9 ;  /* 0x0000000900040202 */ /* 0x000fe20000000f00 */
[----:B------:R-:W-:-:S03]  /*0260*/  @P0 FADD R17, -R9, -INF ;  /* 0xff80000009110421 */ /* 0x000fc60000000100 */
[----:B---3--:R-:W-:Y:S01]  /*0270*/  FSETP.GT.AND P1, PT, R21, R4, PT ;  /* 0x000000041500720b */ /* 0x008fe20003f24000 */
[----:B------:R-:W-:Y:S01]  /*0280*/  @P0 FFMA.SAT R13, R17, R6, 0.5 ;  /* 0x3f000000110d0423 */ /* 0x000fe20000002006 */
[----:B------:R-:W-:-:S03]  /*0290*/  FADD R19, -R4, R9 ;  /* 0x0000000904137221 */ /* 0x000fc60000000100 */
[----:B------:R-:W-:Y:S01]  /*02a0*/  @P0 FFMA.RM R12, R13, R8, 12582913 ;  /* 0x4b4000010d0c0423 */ /* 0x000fe20000004008 */
[----:B------:R-:W-:-:S03]  /*02b0*/  FFMA.SAT R9, R19, R6, 0.5 ;  /* 0x3f00000013097423 */ /* 0x000fc60000002006 */
[----:B------:R-:W-:Y:S01]  /*02c0*/  @P0 FADD R10, R12, -12583039 ;  /* 0xcb40007f0c0a0421 */ /* 0x000fe20000000000 */
[----:B------:R-:W-:-:S03]  /*02d0*/  FFMA.RM R9, R9, R8, 12582913 ;  /* 0x4b40000109097423 */ /* 0x000fc60000004008 */
[--C-:B------:R-:W-:Y:S01]  /*02e0*/  @P1 FADD R13, R4, -R21.reuse ;  /* 0x80000015040d1221 */ /* 0x100fe20000000000 */
[----:B------:R-:W-:Y:S01]  /*02f0*/  @P1 MOV R4, R21 ;  /* 0x0000001500041202 */ /* 0x000fe20000000f00 */
[----:B------:R-:W-:Y:S01]  /*0300*/  @P0 FFMA R10, R17, 1.4426950216293334961, -R10 ;  /* 0x3fb8aa3b110a0823 */ /* 0x000fe2000000080a */
[----:B0-----:R-:W-:Y:S01]  /*0310*/  FADD R14, R9, -12583039 ;  /* 0xcb40007f090e7421 */ /* 0x001fe20000000000 */
[----:B------:R-:W-:Y:S01]  /*0320*/  @P1 FFMA.SAT R15, R13, R6, 0.5 ;  /* 0x3f0000000d0f1423 */ /* 0x000fe20000002006 */
[----:B----4-:R-:W-:Y:S01]  /*0330*/  FSETP.GT.AND P2, PT, R11, R4, PT ;  /* 0x000000040b00720b */ /* 0x010fe20003f44000 */
[----:B------:R-:W-:Y:S01]  /*0340*/  @P0 FFMA R16, R17, 1.925963033500011079e-08, R10 ;  /* 0x32a5706011100823 */ /* 0x000fe2000000000a */
[----:B------:R-:W-:Y:S01]  /*0350*/  FFMA R14, R19, 1.4426950216293334961, -R14 ;  /* 0x3fb8aa3b130e7823 */ /* 0x000fe2000000080e */
[----:B------:R-:W-:Y:S01]  /*0360*/  FADD R17, -R4, R21 ;  /* 0x0000001504117221 */ /* 0x000fe20000000100 */
[----:B------:R-:W-:Y:S01]  /*0370*/  @P1 FFMA.RM R10, R15, R8, 12582913 ;  /* 0x4b4000010f0a1423 */ /* 0x000fe20000004008 */
[----:B------:R-:W-:Y:S01]  /*0380*/  SHF.L.U32 R9, R9, 0x17, RZ ;  /* 0x0000001709097819 */ /* 0x000fe200000006ff */
[----:B------:R-:W-:Y:S01]  /*0390*/  FFMA R15, R19, 1.925963033500011079e-08, R14 ;  /* 0x32a57060130f7823 */ /* 0x000fe2000000000e */
[----:B------:R-:W0:Y:S01]  /*03a0*/  @P0 MUFU.EX2 R16, R16 ;  /* 0x0000001000100308 */ /* 0x000e220000000800 */
[----:B------:R-:W-:Y:S01]  /*03b0*/  FFMA.SAT R21, R17, R6, 0.5 ;  /* 0x3f00000011157423 */ /* 0x000fe20000002006 */
[C---:B------:R-:W-:Y:S01]  /*03c0*/  @P1 FADD R18, R10.reuse, -12583039 ;  /* 0xcb40007f0a121421 */ /* 0x040fe20000000000 */
[----:B------:R-:W-:-:S02]  /*03d0*/  @P1 SHF.L.U32 R10, R10, 0x17, RZ ;  /* 0x000000170a0a1819 */ /* 0x000fc400000006ff */
[----:B------:R-:W-:Y:S01]  /*03e0*/  FFMA.RM R14, R21, R8, 12582913 ;  /* 0x4b400001150e7423 */ /* 0x000fe20000004008 */
[--C-:B------:R-:W-:Y:S01]  /*03f0*/  @P2 FADD R19, R4, -R11.reuse ;  /* 0x8000000b04132221 */ /* 0x100fe20000000000 */
[----:B------:R-:W-:Y:S01]  /*0400*/  @P2 MOV R4, R11 ;  /* 0x0000000b00042202 */ /* 0x000fe20000000f00 */
[----:B------:R-:W-:Y:S01]  /*0410*/  @P1 FFMA R18, R13, 1.4426950216293334961, -R18 ;  /* 0x3fb8aa3b0d121823 */ /* 0x000fe20000000812 */
[----:B------:R-:W-:Y:S01]  /*0420*/  @P0 SHF.L.U32 R21, R12, 0x17, RZ ;  /* 0x000000170c150819 */ /* 0x000fe200000006ff */
[----:B------:R-:W-:Y:S01]  /*0430*/  @P2 FFMA.SAT R23, R19, R6, 0.5 ;  /* 0x3f00000013172423 */ /* 0x000fe20000002006 */
[----:B------:R-:W1:Y:S01]  /*0440*/  MUFU.EX2 R15, R15 ;  /* 0x0000000f000f7308 */ /* 0x000e620000000800 */
[----:B------:R-:W-:Y:S01]  /*0450*/  FADD R11, -R4, R11 ;  /* 0x0000000b040b7221 */ /* 0x000fe20000000100 */
[----:B------:R-:W-:Y:S01]  /*0460*/  @P1 FFMA R13, R13, 1.925963033500011079e-08, R18 ;  /* 0x32a570600d0d1823 */ /* 0x000fe20000000012 */
[----:B------:R-:W-:Y:S01]  /*0470*/  @P2 FFMA.RM R12, R23, R8, 12582913 ;  /* 0x4b400001170c2423 */ /* 0x000fe20000004008 */
[----:B------:R-:W-:Y:S01]  /*0480*/  FADD R18, R14, -12583039 ;  /* 0xcb40007f0e127421 */ /* 0x000fe20000000000 */
[----:B------:R-:W-:Y:S01]  /*0490*/  FFMA.SAT R23, R11, R6, 0.5 ;  /* 0x3f0000000b177423 */ /* 0x000fe20000002006 */
[----:B0-----:R-:W-:Y:S01]  /*04a0*/  @P0 FMUL R21, R21, R16 ;  /* 0x0000001015150220 */ /* 0x001fe20000400000 */
[C---:B------:R-:W-:Y:S01]  /*04b0*/  @P2 FADD R16, R12.reuse, -12583039 ;  /* 0xcb40007f0c102421 */ /* 0x040fe20000000000 */
[----:B------:R-:W-:Y:S01]  /*04c0*/  FFMA R18, R17, 1.4426950216293334961, -R18 ;  /* 0x3fb8aa3b11127823 */ /* 0x000fe20000000812 */
[----:B------:R-:W0:Y:S01]  /*04d0*/  @P1 MUFU.EX2 R13, R13 ;  /* 0x0000000d000d1308 */ /* 0x000e220000000800 */
[----:B------:R-:W-:Y:S01]  /*04e0*/  @P2 SHF.L.U32 R12, R12, 0x17, RZ ;  /* 0x000000170c0c2819 */ /* 0x000fe200000006ff */
[----:B------:R-:W-:Y:S01]  /*04f0*/  @P2 FFMA R20, R19, 1.4426950216293334961, -R16 ;  /* 0x3fb8aa3b13142823 */ /* 0x000fe20000000810 */
[----:B------:R-:W-:Y:S01]  /*0500*/  FFMA.RM R16, R23, R8, 12582913 ;  /* 0x4b40000117107423 */ /* 0x000fe20000004008 */
[----:B------:R-:W-:Y:S01]  /*0510*/  FFMA R17, R17, 1.925963033500011079e-08, R18 ;  /* 0x32a5706011117823 */ /* 0x000fe20000000012 */
[----:B------:R-:W-:-:S02]  /*0520*/  HFMA2 R18, -RZ, RZ, 0, 0 ;  /* 0x00000000ff127431 */ /* 0x000fc400000001ff */
[----:B------:R-:W-:Y:S01]  /*0530*/  @P2 FFMA R20, R19, 1.925963033500011079e-08, R20 ;  /* 0x32a5706013142823 */ /* 0x000fe20000000014 */
[C---:B------:R-:W-:Y:S01]  /*0540*/  FADD R22, R16.reuse, -12583039 ;  /* 0xcb40007f10167421 */ /* 0x040fe20000000000 */
[----:B------:R-:W-:Y:S01]  /*0550*/  SHF.L.U32 R16, R16, 0x17, RZ ;  /* 0x0000001710107819 */ /* 0x000fe200000006ff */
[----:B------:R-:W2:Y:S02]  /*0560*/  MUFU.EX2 R17, R17 ;  /* 0x0000001100117308 */ /* 0x000ea40000000800 */
[----:B------:R-:W-:Y:S01]  /*0570*/  FFMA R22, R11, 1.4426950216293334961, -R22 ;  /* 0x3fb8aa3b0b167823 */ /* 0x000fe20000000816 */
[----:B------:R-:W-:Y:S01]  /*0580*/  @P0 FMUL R18, RZ, R21 ;  /* 0x00000015ff120220 */ /* 0x000fe20000400000 */
[----:B-----5:R-:W-:Y:S02]  /*0590*/  FSETP.GT.AND P0, PT, R7, R4, PT ;  /* 0x000000040700720b */ /* 0x020fe40003f04000 */
[----:B------:R-:W-:Y:S01]  /*05a0*/  FFMA R22, R11, 1.925963033500011079e-08, R22 ;  /* 0x32a570600b167823 */ /* 0x000fe20000000016 */
[----:B-1----:R-:W-:Y:S01]  /*05b0*/  FFMA R18, R9, R15, R18 ;  /* 0x0000000f09127223 */ /* 0x002fe20000000012 */
[----:B0-----:R-:W-:Y:S01]  /*05c0*/  @P1 FMUL R13, R10, R13 ;  /* 0x0000000d0a0d1220 */ /* 0x001fe20000400000 */
[----:B------:R-:W0:Y:S01]  /*05d0*/  @P2 MUFU.EX2 R19, R20 ;  /* 0x0000001400132308 */ /* 0x000e220000000800 */
[----:B------:R-:W-:-:S02]  /*05e0*/  SHF.L.U32 R9, R14, 0x17, RZ ;  /* 0x000000170e097819 */ /* 0x000fc400000006ff */
[----:B------:R-:W-:-:S05]  /*05f0*/  @P1 FMUL R18, R18, R13 ;  /* 0x0000000d12121220 */ /* 0x000fca0000400000 */
[----:B------:R-:W1:Y:S01]  /*0600*/  MUFU.EX2 R22, R22 ;  /* 0x0000001600167308 */ /* 0x000e620000000800 */
[----:B--2---:R-:W-:Y:S01]  /*0610*/  FFMA R9, R9, R17, R18 ;  /* 0x0000001109097223 */ /* 0x004fe20000000012 */
[----:B0-----:R-:W-:-:S04]  /*0620*/  @P2 FMUL R12, R12, R19 ;  /* 0x000000130c0c2220 */ /* 0x001fc80000400000 */
[----:B------:R-:W-:-:S04]  /*0630*/  @P2 FMUL R9, R9, R12 ;  /* 0x0000000c09092220 */ /* 0x000fc80000400000 */
[----:B-1----:R-:W-:Y:S01]  /*0640*/  FFMA R9, R16, R22, R9 ;  /* 0x0000001610097223 */ /* 0x002fe20000000009 */
[----:B------:R-:W-:Y:S06]  /*0650*/  @!P0 BRA `(.L_x_65) ;  /* 0x00000000002c8947 */ /* 0x000fec0003800000 */
[----:B------:R-:W-:-:S04]  /*0660*/  FADD R11, R4, -R7 ;  /* 0x80000007040b7221 */ /* 0x000fc80000000000 */
[----:B------:R-:W-:-:S04]  /*0670*/  FFMA.SAT R13, R11, R6, 0.5 ;  /* 0x3f0000000b0d7423 */ /* 0x000fc80000002006 */
[----:B------:R-:W-:-:S04]  /*0680*/  FFMA.RM R13, R13, R8, 12582913 ;  /* 0x4b4000010d0d7423 */ /* 0x000fc80000004008 */
[C---:B------:R-:W-:Y:S01]  /*0690*/  FADD R4, R13.reuse, -12583039 ;  /* 0xcb40007f0d047421 */ /* 0x040fe20000000000 */
[----:B------:R-:W-:-:S03]  /*06a0*/  SHF.L.U32 R13, R13, 0x17, RZ ;  /* 0x000000170d0d7819 */ /* 0x000fc600000006ff */
[----:B------:R-:W-:-:S04]  /*06b0*/  FFMA R4, R11, 1.4426950216293334961, -R4 ;  /* 0x3fb8aa3b0b047823 */ /* 0x000fc80000000804 */
[----:B------:R-:W-:-:S04]  /*06c0*/  FFMA R11, R11, 1.925963033500011079e-08, R4 ;  /* 0x32a570600b0b7823 */ /* 0x000fc80000000004 */
[----:B------:R-:W0:Y:S02]  /*06d0*/  MUFU.EX2 R4, R11 ;  /* 0x0000000b00047308 */ /* 0x000e240000000800 */
[----:B0-----:R-:W-:Y:S01]  /*06e0*/  FMUL R10, R13, R4 ;  /* 0x000000040d0a7220 */ /* 0x001fe20000400000 */
[----:B------:R-:W-:-:S03]  /*06f0*/  MOV R4, R7 ;  /* 0x0000000700047202 */ /* 0x000fc60000000f00 */
[----:B------:R-:W-:-:S07]  /*0700*/  FMUL R9, R9, R10 ;  /* 0x0000000a09097220 */ /* 0x000fce0000400000 */
.L_x_65:
[----:B------:R-:W-:Y:S05]  /*0710*/  BSYNC.RECONVERGENT B0 ;  /* 0x0000000000007941 */ /* 0x000fea0003800200 */
.L_x_64:
[----:B------:R-:W-:Y:S01]  /*0720*/  FADD R7, -R4, R7 ;  /* 0x0000000704077221 */ /* 0x000fe20000000100 */
[----:B------:R-:W-:-:S03]  /*0730*/  UIADD3 UR5, UPT, UPT, -UR4, 0x4, URZ ;  /* 0x0000000404057890 */ /* 0x000fc6000fffe1ff */
[----:B------:R-:W-:Y:S01]  /*0740*/  FFMA.SAT R11, R7, R6, 0.5 ;  /* 0x3f000000070b7423 */ /* 0x000fe20000002006 */
[----:B------:R-:W-:-:S03]  /*0750*/  UISETP.NE.AND UP0, UPT, UR5, URZ, UPT ;  /* 0x000000ff0500728c */ /* 0x000fc6000bf05270 */
[----:B------:R-:W-:-:S04]  /*0760*/  FFMA.RM R11, R11, R8, 12582913 ;  /* 0x4b4000010b0b7423 */ /* 0x000fc80000004008 */
[C---:B------:R-:W-:Y:S01]  /*0770*/  FADD R6, R11.reuse, -12583039 ;  /* 0xcb40007f0b067421 */ /* 0x040fe20000000000 */
[----:B------:R-:W-:-:S03]  /*0780*/  SHF.L.U32 R10, R11, 0x17, RZ ;  /* 0x000000170b0a7819 */ /* 0x000fc600000006ff */
[----:B------:R-:W-:-:S04]  /*0790*/  FFMA R6, R7, 1.4426950216293334961, -R6 ;  /* 0x3fb8aa3b07067823 */ /* 0x000fc80000000806 */
[----:B------:R-:W-:-:S06]  /*07a0*/  FFMA R6, R7, 1.925963033500011079e-08, R6 ;  /* 0x32a5706007067823 */ /* 0x000fcc0000000006 */
[----:B------:R-:W0:Y:S02]  /*07b0*/  MUFU.EX2 R6, R6 ;  /* 0x0000000600067308 */ /* 0x000e240000000800 */
[----:B0-----:R-:W-:Y:S01]  /*07c0*/  FFMA R10, R10, R6, R9 ;  /* 0x000000060a0a7223 */ /* 0x001fe20000000009 */
[----:B------:R-:W-:Y:S06]  /*07d0*/  BRA.U !UP0, `(.L_x_63) ;  /* 0x00000005088c7547 */ /* 0x000fec000b800000 */
[----:B------:R-:W-:-:S07]  /*07e0*/  IADD3 R7, PT, PT, R5, 0x4, RZ ;  /* 0x0000000405077810 */ /* 0x000fce0007ffe0ff */
.L_x_68:
[----:B------:R-:W-:-:S05]  /*07f0*/  IMAD.WIDE R12, R7, 0x4, R2 ;  /* 0x00000004070c7825 */ /* 0x000fca00078e0202 */
[----:B------:R-:W2:Y:S04]  /*0800*/  LDG.E R17, desc[UR12][R12.64+-0x8] ;  /* 0xfffff80c0c117981 */ /* 0x000ea8000c1e1900 */
[----:B------:R-:W3:Y:S04]  /*0810*/  LDG.E R21, desc[UR12][R12.64+-0x4] ;  /* 0xfffffc0c0c157981 */ /* 0x000ee8000c1e1900 */
[----:B------:R-:W4:Y:S04]  /*0820*/  LDG.E R19, desc[UR12][R12.64] ;  /* 0x0000000c0c137981 */ /* 0x000f28000c1e1900 */
[----:B------:R0:W5:Y:S01]  /*0830*/  LDG.E R9, desc[UR12][R12.64+0x4] ;  /* 0x0000040c0c097981 */ /* 0x000162000c1e1900 */
[----:B------:R-:W-:Y:S01]  /*0840*/  HFMA2 R8, -RZ, RZ, 0.96630859375, -0.0022525787353515625 ;  /* 0x3bbb989dff087431 */ /* 0x000fe200000001ff */
[----:B------:R-:W-:Y:S01]  /*0850*/  MOV R6, 0x437c0000 ;  /* 0x437c000000067802 */ /* 0x000fe20000000f00 */
[----:B------:R-:W-:Y:S01]  /*0860*/  BSSY.RECONVERGENT B0, `(.L_x_66) ;  /* 0x000004d000007945 */ /* 0x000fe20003800200 */
[----:B--2---:R-:W-:-:S13]  /*0870*/  FSETP.GT.AND P0, PT, R17, R4, PT ;  /* 0x000000041100720b */ /* 0x004fda0003f04000 */
[----:B------:R-:W-:Y:S01]  /*0880*/  @P0 FADD R25, R4, -R17 ;  /* 0x8000001104190221 */ /* 0x000fe20000000000 */
[----:B------:R-:W-:-:S03]  /*0890*/  @P0 MOV R4, R17 ;  /* 0x0000001100040202 */ /* 0x000fc60000000f00 */
[----:B------:R-:W-:Y:S01]  /*08a0*/  @P0 FFMA.SAT R15, R25, R8, 0.5 ;  /* 0x3f000000190f0423 */ /* 0x000fe20000002008 */
[----:B---3--:R-:W-:Y:S01]  /*08b0*/  FSETP.GT.AND P1, PT, R21, R4, PT ;  /* 0x000000041500720b */ /* 0x008fe20003f24000 */
[----:B------:R-:W-:Y:S02]  /*08c0*/  FADD R17, -R4, R17 ;  /* 0x0000001104117221 */ /* 0x000fe40000000100 */
[----:B------:R-:W-:Y:S02]  /*08d0*/  @P0 FFMA.RM R15, R15, R6, 12582913 ;  /* 0x4b4000010f0f0423 */ /* 0x000fe40000004006 */
[----:B------:R-:W-:Y:S02]  /*08e0*/  FFMA.SAT R11, R17, R8, 0.5 ;  /* 0x3f000000110b7423 */ /* 0x000fe40000002008 */
[----:B------:R-:W-:Y:S02]  /*08f0*/  @P0 FADD R14, R15, -12583039 ;  /* 0xcb40007f0f0e0421 */ /* 0x000fe40000000000 */
[----:B0-----:R-:W-:-:S02]  /*0900*/  FFMA.RM R12, R11, R6, 12582913 ;  /* 0x4b4000010b0c7423 */ /* 0x001fc40000004006 */
[C---:B------:R-:W-:Y:S02]  /*0910*/  @P0 FFMA R14, R25.reuse, 1.4426950216293334961, -R14 ;  /* 0x3fb8aa3b190e0823 */ /* 0x040fe4000000080e */
[--C-:B------:R-:W-:Y:S01]  /*0920*/  @P1 FADD R23, R4, -R21.reuse ;  /* 0x8000001504171221 */ /* 0x100fe20000000000 */
[----:B------:R-:W-:Y:S01]  /*0930*/  @P1 MOV R4, R21 ;  /* 0x0000001500041202 */ /* 0x000fe20000000f00 */
[----:B------:R-:W-:Y:S01]  /*0940*/  @P0 FFMA R18, R25, 1.925963033500011079e-08, R14 ;  /* 0x32a5706019120823 */ /* 0x000fe2000000000e */
[----:B------:R-:W-:Y:S01]  /*0950*/  FADD R16, R12, -12583039 ;  /* 0xcb40007f0c107421 */ /* 0x000fe20000000000 */
[----:B------:R-:W-:Y:S01]  /*0960*/  @P1 FFMA.SAT R11, R23, R8, 0.5 ;  /* 0x3f000000170b1423 */ /* 0x000fe20000002008 */
[----:B----4-:R-:W-:Y:S01]  /*0970*/  FSETP.GT.AND P2, PT, R19, R4, PT ;  /* 0x000000041300720b */ /* 0x010fe20003f44000 */
[----:B------:R-:W-:Y:S01]  /*0980*/  FADD R21, -R4, R21 ;  /* 0x0000001504157221 */ /* 0x000fe20000000100 */
[----:B------:R-:W-:Y:S01]  /*0990*/  FFMA R20, R17, 1.4426950216293334961, -R16 ;  /* 0x3fb8aa3b11147823 */ /* 0x000fe20000000810 */
[----:B------:R-:W-:Y:S01]  /*09a0*/  @P1 FFMA.RM R14, R11, R6, 12582913 ;  /* 0x4b4000010b0e1423 */ /* 0x000fe20000004006 */
[----:B------:R-:W0:Y:S01]  /*09b0*/  @P0 MUFU.EX2 R18, R18 ;  /* 0x0000001200120308 */ /* 0x000e220000000800 */
[----:B------:R-:W-:Y:S01]  /*09c0*/  FFMA.SAT R11, R21, R8, 0.5 ;  /* 0x3f000000150b7423 */ /* 0x000fe20000002008 */
[----:B------:R-:W-:Y:S01]  /*09d0*/  FFMA R13, R17, 1.925963033500011079e-08, R20 ;  /* 0x32a57060110d7823 */ /* 0x000fe20000000014 */
[----:B------:R-:W-:Y:S01]  /*09e0*/  @P1 FADD R16, R14, -12583039 ;  /* 0xcb40007f0e101421 */ /* 0x000fe20000000000 */
[----:B------:R-:W-:Y:S01]  /*09f0*/  @P0 SHF.L.U32 R25, R15, 0x17, RZ ;  /* 0x000000170f190819 */ /* 0x000fe200000006ff */
[----:B------:R-:W-:-:S02]  /*0a00*/  FFMA.RM R11, R11, R6, 12582913 ;  /* 0x4b4000010b0b7423 */ /* 0x000fc40000004006 */
[C---:B------:R-:W-:Y:S01]  /*0a10*/  @P1 FFMA R16, R23.reuse, 1.4426950216293334961, -R16 ;  /* 0x3fb8aa3b17101823 */ /* 0x040fe20000000810 */
[----:B------:R-:W1:Y:S01]  /*0a20*/  MUFU.EX2 R13, R13 ;  /* 0x0000000d000d7308 */ /* 0x000e620000000800 */
[--C-:B------:R-:W-:Y:S01]  /*0a30*/  @P2 FADD R17, R4, -R19.reuse ;  /* 0x8000001304112221 */ /* 0x100fe20000000000 */
[----:B------:R-:W-:Y:S01]  /*0a40*/  @P2 MOV R4, R19 ;  /* 0x0000001300042202 */ /* 0x000fe20000000f00 */
[----:B------:R-:W-:Y:S01]  /*0a50*/  @P1 FFMA R16, R23, 1.925963033500011079e-08, R16 ;  /* 0x32a5706017101823 */ /* 0x000fe20000000010 */
[----:B------:R-:W-:Y:S01]  /*0a60*/  FADD R20, R11, -12583039 ;  /* 0xcb40007f0b147421 */ /* 0x000fe20000000000 */
[----:B------:R-:W-:Y:S01]  /*0a70*/  @P2 FFMA.SAT R23, R17, R8, 0.5 ;  /* 0x3f00000011172423 */ /* 0x000fe20000002008 */
[----:B------:R-:W-:Y:S01]  /*0a80*/  SHF.L.U32 R11, R11, 0x17, RZ ;  /* 0x000000170b0b7819 */ /* 0x000fe200000006ff */
[----:B------:R-:W-:Y:S01]  /*0a90*/  FADD R19, -R4, R19 ;  /* 0x0000001304137221 */ /* 0x000fe20000000100 */
[----:B------:R-:W-:Y:S01]  /*0aa0*/  FFMA R22, R21, 1.4426950216293334961, -R20 ;  /* 0x3fb8aa3b15167823 */ /* 0x000fe20000000814 */
[----:B------:R-:W-:Y:S01]  /*0ab0*/  @P2 FFMA.RM R15, R23, R6, 12582913 ;  /* 0x4b400001170f2423 */ /* 0x000fe20000004006 */
[----:B0-----:R-:W-:Y:S01]  /*0ac0*/  @P0 FMUL R25, R25, R18 ;  /* 0x0000001219190220 */ /* 0x001fe20000400000 */
[----:B------:R-:W0:Y:S01]  /*0ad0*/  @P1 MUFU.EX2 R16, R16 ;  /* 0x0000001000101308 */ /* 0x000e220000000800 */
[----:B------:R-:W-:Y:S01]  /*0ae0*/  FFMA R23, R21, 1.925963033500011079e-08, R22 ;  /* 0x32a5706015177823 */ /* 0x000fe20000000016 */
[----:B------:R-:W-:Y:S01]  /*0af0*/  @P2 FADD R20, R15, -12583039 ;  /* 0xcb40007f0f142421 */ /* 0x000fe20000000000 */
[----:B------:R-:W-:Y:S01]  /*0b00*/  FFMA.SAT R21, R19, R8, 0.5 ;  /* 0x3f00000013157423 */ /* 0x000fe20000002008 */
[----:B------:R-:W-:Y:S01]  /*0b10*/  @P0 FMUL R10, R10, R25 ;  /* 0x000000190a0a0220 */ /* 0x000fe20000400000 */
[----:B------:R-:W-:Y:S01]  /*0b20*/  SHF.L.U32 R25, R12, 0x17, RZ ;  /* 0x000000170c197819 */ /* 0x000fe200000006ff */
[----:B------:R-:W-:Y:S01]  /*0b30*/  @P2 FFMA R22, R17, 1.4426950216293334961, -R20 ;  /* 0x3fb8aa3b11162823 */ /* 0x000fe20000000814 */
[----:B------:R-:W-:Y:S01]  /*0b40*/  FFMA.RM R18, R21, R6, 12582913 ;  /* 0x4b40000115127423 */ /* 0x000fe20000004006 */
[----:B------:R-:W2:Y:S01]  /*0b50*/  MUFU.EX2 R20, R23 ;  /* 0x0000001700147308 */ /* 0x000ea20000000800 */
[----:B------:R-:W-:Y:S01]  /*0b60*/  @P1 SHF.L.U32 R21, R14, 0x17, RZ ;  /* 0x000000170e151819 */ /* 0x000fe200000006ff */
[----:B------:R-:W-:Y:S01]  /*0b70*/  @P2 FFMA R17, R17, 1.925963033500011079e-08, R22 ;  /* 0x32a5706011112823 */ /* 0x000fe20000000016 */
[----:B------:R-:W-:Y:S01]  /*0b80*/  FADD R22, R18, -12583039 ;  /* 0xcb40007f12167421 */ /* 0x000fe20000000000 */
[----:B-1----:R-:W-:Y:S01]  /*0b90*/  FFMA R10, R25, R13, R10 ;  /* 0x0000000d190a7223 */ /* 0x002fe2000000000a */
[----:B-----5:R-:W-:-:S02]  /*0ba0*/  FSETP.GT.AND P0, PT, R9, R4, PT ;  /* 0x000000040900720b */ /* 0x020fc40003f04000 */
[----:B------:R-:W-:Y:S01]  /*0bb0*/  FFMA R22, R19, 1.4426950216293334961, -R22 ;  /* 0x3fb8aa3b13167823 */ /* 0x000fe20000000816 */
[----:B------:R-:W1:Y:S01]  /*0bc0*/  @P2 MUFU.EX2 R12, R17 ;  /* 0x00000011000c2308 */ /* 0x000e620000000800 */
[----:B0-----:R-:W-:Y:S01]  /*0bd0*/  @P1 FMUL R16, R21, R16 ;  /* 0x0000001015101220 */ /* 0x001fe20000400000 */
[----:B------:R-:W-:Y:S01]  /*0be0*/  @P2 SHF.L.U32 R15, R15, 0x17, RZ ;  /* 0x000000170f0f2819 */ /* 0x000fe200000006ff */
[----:B------:R-:W-:Y:S01]  /*0bf0*/  FFMA R22, R19, 1.925963033500011079e-08, R22 ;  /* 0x32a5706013167823 */ /* 0x000fe20000000016 */
[----:B------:R-:W-:Y:S01]  /*0c00*/  SHF.L.U32 R18, R18, 0x17, RZ ;  /* 0x0000001712127819 */ /* 0x000fe200000006ff */
[----:B------:R-:W-:-:S03]  /*0c10*/  @P1 FMUL R10, R16, R10 ;  /* 0x0000000a100a1220 */ /* 0x000fc60000400000 */
[----:B------:R-:W0:Y:S01]  /*0c20*/  MUFU.EX2 R13, R22 ;  /* 0x00000016000d7308 */ /* 0x000e220000000800 */
[----:B--2---:R-:W-:Y:S01]  /*0c30*/  FFMA R11, R11, R20, R10 ;  /* 0x000000140b0b7223 */ /* 0x004fe2000000000a */
[----:B-1----:R-:W-:-:S04]  /*0c40*/  @P2 FMUL R12, R15, R12 ;  /* 0x0000000c0f0c2220 */ /* 0x002fc80000400000 */
[----:B------:R-:W-:-:S04]  /*0c50*/  @P2 FMUL R11, R12, R11 ;  /* 0x0000000b0c0b2220 */ /* 0x000fc80000400000 */
[----:B0-----:R-:W-:Y:S01]  /*0c60*/  FFMA R15, R18, R13, R11 ;  /* 0x0000000d120f7223 */ /* 0x001fe2000000000b */
        /* <DEDUP_REMOVED lines=12> */
.L_x_67:
[----:B------:R-:W-:Y:S05]  /*0d30*/  BSYNC.RECONVERGENT B0 ;  /* 0x0000000000007941 */ /* 0x000fea0003800200 */
.L_x_66:
[----:B------:R-:W-:Y:S01]  /*0d40*/  FADD R9, -R4, R9 ;  /* 0x0000000904097221 */ /* 0x000fe20000000100 */
[----:B------:R-:W-:Y:S01]  /*0d50*/  UIADD3 UR5, UPT, UPT, UR5, 0x4, URZ ;  /* 0x0000000405057890 */ /* 0x000fe2000fffe0ff */
[----:B------:R-:W-:Y:S02]  /*0d60*/  IADD3 R7, PT, PT, R7, 0x4, RZ ;  /* 0x0000000407077810 */ /* 0x000fe40007ffe0ff */
[----:B------:R-:W-:Y:S01]  /*0d70*/  FFMA.SAT R11, R9, R8, 0.5 ;  /* 0x3f000000090b7423 */ /* 0x000fe20000002008 */
[----:B------:R-:W-:-:S03]  /*0d80*/  UISETP.NE.AND UP0, UPT, UR5, URZ, UPT ;  /* 0x000000ff0500728c */ /* 0x000fc6000bf05270 */
[----:B------:R-:W-:-:S04]  /*0d90*/  FFMA.RM R11, R11, R6, 12582913 ;  /* 0x4b4000010b0b7423 */ /* 0x000fc80000004006 */
[C---:B------:R-:W-:Y:S01]  /*0da0*/  FADD R6, R11.reuse, -12583039 ;  /* 0xcb40007f0b067421 */ /* 0x040fe20000000000 */
[----:B------:R-:W-:-:S03]  /*0db0*/  SHF.L.U32 R10, R11, 0x17, RZ ;  /* 0x000000170b0a7819 */ /* 0x000fc600000006ff */
[----:B------:R-:W-:-:S04]  /*0dc0*/  FFMA R6, R9, 1.4426950216293334961, -R6 ;  /* 0x3fb8aa3b09067823 */ /* 0x000fc80000000806 */
[----:B------:R-:W-:-:S04]  /*0dd0*/  FFMA R6, R9, 1.925963033500011079e-08, R6 ;  /* 0x32a5706009067823 */ /* 0x000fc80000000006 */
[----:B------:R-:W0:Y:S02]  /*0de0*/  MUFU.EX2 R9, R6 ;  /* 0x0000000600097308 */ /* 0x000e240000000800 */
[----:B0-----:R-:W-:Y:S01]  /*0df0*/  FFMA R10, R10, R9, R15 ;  /* 0x000000090a0a7223 */ /* 0x001fe2000000000f */
[----:B------:R-:W-:Y:S06]  /*0e00*/  BRA.U UP0, `(.L_x_68) ;  /* 0xfffffff900787547 */ /* 0x000fec000b83ffff */
.L_x_63:
[----:B------:R-:W-:Y:S01]  /*0e10*/  UISETP.NE.AND UP0, UPT, UR7, URZ, UPT ;  /* 0x000000ff0700728c */ /* 0x000fe2000bf05270 */
[----:B------:R-:W-:-:S08]  /*0e20*/  MOV R3, R10 ;  /* 0x0000000a00037202 */ /* 0x000fd00000000f00 */
[----:B------:R-:W-:Y:S05]  /*0e30*/  BRA.U !UP0, `(.L_x_62) ;  /* 0x00000005086c7547 */ /* 0x000fea000b800000 */
[----:B------:R-:W-:-:S09]  /*0e40*/  UISETP.NE.AND UP0, UPT, UR7, 0x1, UPT ;  /* 0x000000010700788c */ /* 0x000fd2000bf05270 */
[----:B------:R-:W-:Y:S05]  /*0e50*/  BRA.U !UP0, `(.L_x_69) ;  /* 0x0000000108d47547 */ /* 0x000fea000b800000 */
[----:B------:R-:W0:Y:S01]  /*0e60*/  LDC.64 R6, c[0x0][0x380] ;  /* 0x0000e000ff067b82 */ /* 0x000e220000000a00 */
[----:B------:R-:W-:-:S05]  /*0e70*/  IADD3 R9, PT, PT, R5, UR4, RZ ;  /* 0x0000000405097c10 */ /* 0x000fca000fffe0ff */
[----:B0-----:R-:W-:-:S05]  /*0e80*/  IMAD.WIDE R8, R9, 0x4, R6 ;  /* 0x0000000409087825 */ /* 0x001fca00078e0206 */
[----:B------:R-:W2:Y:S04]  /*0e90*/  LDG.E R15, desc[UR12][R8.64] ;  /* 0x0000000c080f7981 */ /* 0x000ea8000c1e1900 */
[----:B------:R-:W3:Y:S01]  /*0ea0*/  LDG.E R7, desc[UR12][R8.64+0x4] ;  /* 0x0000040c08077981 */ /* 0x000ee2000c1e1900 */
        /* <DEDUP_REMOVED lines=11> */
[C---:B------:R-:W-:Y:S01]  /*0f60*/  @P0 FADD R10, R13.reuse, -12583039 ;  /* 0xcb40007f0d0a0421 */ /* 0x040fe20000000000 */
[----:B------:R-:W-:Y:S01]  /*0f70*/  @P0 SHF.L.U32 R13, R13, 0x17, RZ ;  /* 0x000000170d0d0819 */ /* 0x000fe200000006ff */
[----:B------:R-:W-:-:S02]  /*0f80*/  FFMA.RM R17, R17, R6, 12582913 ;  /* 0x4b40000111117423 */ /* 0x000fc40000004006 */
[----:B------:R-:W-:Y:S02]  /*0f90*/  @P0 FFMA R10, R11, 1.4426950216293334961, -R10 ;  /* 0x3fb8aa3b0b0a0823 */ /* 0x000fe4000000080a */
[C---:B------:R-:W-:Y:S01]  /*0fa0*/  FADD R8, R17.reuse, -12583039 ;  /* 0xcb40007f11087421 */ /* 0x040fe20000000000 */
[----:B------:R-:W-:Y:S01]  /*0fb0*/  SHF.L.U32 R12, R17, 0x17, RZ ;  /* 0x00000017110c7819 */ /* 0x000fe200000006ff */
[----:B------:R-:W-:Y:S02]  /*0fc0*/  @P0 FFMA R10, R11, 1.925963033500011079e-08, R10 ;  /* 0x32a570600b0a0823 */ /* 0x000fe4000000000a */
[----:B------:R-:W-:-:S04]  /*0fd0*/  FFMA R8, R15, 1.4426950216293334961, -R8 ;  /* 0x3fb8aa3b0f087823 */ /* 0x000fc80000000808 */
[----:B------:R-:W0:Y:S01]  /*0fe0*/  @P0 MUFU.EX2 R10, R10 ;  /* 0x0000000a000a0308 */ /* 0x000e220000000800 */
[----:B------:R-:W-:-:S07]  /*0ff0*/  FFMA R15, R15, 1.925963033500011079e-08, R8 ;  /* 0x32a570600f0f7823 */ /* 0x000fce0000000008 */
[----:B------:R-:W1:Y:S01]  /*1000*/  MUFU.EX2 R15, R15 ;  /* 0x0000000f000f7308 */ /* 0x000e620000000800 */
        /* <DEDUP_REMOVED lines=15> */
.L_x_71:
[----:B------:R-:W-:Y:S05]  /*1100*/  BSYNC.RECONVERGENT B0 ;  /* 0x0000000000007941 */ /* 0x000fea0003800200 */
.L_x_70:
[----:B------:R-:W-:Y:S01]  /*1110*/  FADD R7, -R4, R7 ;  /* 0x0000000704077221 */ /* 0x000fe20000000100 */
[----:B------:R-:W-:-:S03]  /*1120*/  UIADD3 UR4, UPT, UPT, UR4, 0x2, URZ ;  /* 0x0000000204047890 */ /* 0x000fc6000fffe0ff */
[----:B------:R-:W-:-:S04]  /*1130*/  FFMA.SAT R9, R7, R2, 0.5 ;  /* 0x3f00000007097423 */ /* 0x000fc80000002002 */
[----:B------:R-:W-:-:S04]  /*1140*/  FFMA.RM R9, R9, R6, 12582913 ;  /* 0x4b40000109097423 */ /* 0x000fc80000004006 */
[C---:B------:R-:W-:Y:S01]  /*1150*/  FADD R2, R9.reuse, -12583039 ;  /* 0xcb40007f09027421 */ /* 0x040fe20000000000 */
[----:B------:R-:W-:-:S03]  /*1160*/  SHF.L.U32 R6, R9, 0x17, RZ ;  /* 0x0000001709067819 */ /* 0x000fc600000006ff */
[----:B------:R-:W-:-:S04]  /*1170*/  FFMA R2, R7, 1.4426950216293334961, -R2 ;  /* 0x3fb8aa3b07027823 */ /* 0x000fc80000000802 */
[----:B------:R-:W-:-:S06]  /*1180*/  FFMA R2, R7, 1.925963033500011079e-08, R2 ;  /* 0x32a5706007027823 */ /* 0x000fcc0000000002 */
[----:B------:R-:W0:Y:S02]  /*1190*/  MUFU.EX2 R2, R2 ;  /* 0x0000000200027308 */ /* 0x000e240000000800 */
[----:B0-----:R-:W-:-:S07]  /*11a0*/  FFMA R3, R6, R2, R3 ;  /* 0x0000000206037223 */ /* 0x001fce0000000003 */
.L_x_69:
[----:B------:R-:W0:Y:S02]  /*11b0*/  LDCU UR5, c[0x0][0x394] ;  /* 0x00007280ff0577ac */ /* 0x000e240008000800 */
[----:B0-----:R-:W-:-:S04]  /*11c0*/  ULOP3.LUT UR5, UR5, 0x1, URZ, 0xc0, !UPT ;  /* 0x0000000105057892 */ /* 0x001fc8000f8ec0ff */
[----:B------:R-:W-:-:S09]  /*11d0*/  UISETP.NE.U32.AND UP0, UPT, UR5, 0x1, UPT ;  /* 0x000000010500788c */ /* 0x000fd2000bf05070 */
[----:B------:R-:W-:Y:S05]  /*11e0*/  BRA.U UP0, `(.L_x_62) ;  /* 0x0000000100807547 */ /* 0x000fea000b800000 */
[----:B------:R-:W0:Y:S01]  /*11f0*/  LDC.64 R6, c[0x0][0x380] ;  /* 0x0000e000ff067b82 */ /* 0x000e220000000a00 */
[----:B------:R-:W-:-:S05]  /*1200*/  IADD3 R5, PT, PT, R5, UR4, RZ ;  /* 0x0000000405057c10 */ /* 0x000fca000fffe0ff */
[----:B0-----:R-:W-:-:S06]  /*1210*/  IMAD.WIDE R6, R5, 0x4, R6 ;  /* 0x0000000405067825 */ /* 0x001fcc00078e0206 */
[----:B------:R-:W2:Y:S01]  /*1220*/  LDG.E R7, desc[UR12][R6.64] ;  /* 0x0000000c06077981 */ /* 0x000ea2000c1e1900 */
[----:B------:R-:W-:Y:S01]  /*1230*/  BSSY.RECONVERGENT B0, `(.L_x_72) ;  /* 0x0000011000007945 */ /* 0x000fe20003800200 */
[----:B------:R-:W-:Y:S01]  /*1240*/  HFMA2 R11, -RZ, RZ, 0.96630859375, -0.0022525787353515625 ;  /* 0x3bbb989dff0b7431 */ /* 0x000fe200000001ff */
[----:B--2---:R-:W-:-:S13]  /*1250*/  FSETP.GT.AND P0, PT, R7, R4, PT ;  /* 0x000000040700720b */ /* 0x004fda0003f04000 */
[----:B------:R-:W-:Y:S05]  /*1260*/  @!P0 BRA `(.L_x_73) ;  /* 0x0000000000348947 */ /* 0x000fea0003800000 */
[----:B------:R-:W-:Y:S01]  /*1270*/  MOV R5, 0x3bbb989d ;  /* 0x3bbb989d00057802 */ /* 0x000fe20000000f00 */
[----:B------:R-:W-:Y:S01]  /*1280*/  FADD R2, R4, -R7 ;  /* 0x8000000704027221 */ /* 0x000fe20000000000 */
[----:B------:R-:W-:-:S03]  /*1290*/  MOV R9, 0x437c0000 ;  /* 0x437c000000097802 */ /* 0x000fc60000000f00 */
[----:B------:R-:W-:-:S04]  /*12a0*/  FFMA.SAT R4, R2, R5, 0.5 ;  /* 0x3f00000002047423 */ /* 0x000fc80000002005 */
[----:B------:R-:W-:-:S04]  /*12b0*/  FFMA.RM R4, R4, R9, 12582913 ;  /* 0x4b40000104047423 */ /* 0x000fc80000004009 */
[C---:B------:R-:W-:Y:S01]  /*12c0*/  FADD R5, R4.reuse, -12583039 ;  /* 0xcb40007f04057421 */ /* 0x040fe20000000000 */
[----:B------:R-:W-:-:S03]  /*12d0*/  SHF.L.U32 R4, R4, 0x17, RZ ;  /* 0x0000001704047819 */ /* 0x000fc600000006ff */
[----:B------:R-:W-:-:S04]  /*12e0*/  FFMA R5, R2, 1.4426950216293334961, -R5 ;  /* 0x3fb8aa3b02057823 */ /* 0x000fc80000000805 */
[----:B------:R-:W-:-:S06]  /*12f0*/  FFMA R5, R2, 1.925963033500011079e-08, R5 ;  /* 0x32a5706002057823 */ /* 0x000fcc0000000005 */
[----:B------:R-:W0:Y:S02]  /*1300*/  MUFU.EX2 R5, R5 ;  /* 0x0000000500057308 */ /* 0x000e240000000800 */
[----:B0-----:R-:W-:Y:S01]  /*1310*/  FMUL R2, R4, R5 ;  /* 0x0000000504027220 */ /* 0x001fe20000400000 */
[----:B------:R-:W-:-:S03]  /*1320*/  MOV R4, R7 ;  /* 0x0000000700047202 */ /* 0x000fc60000000f00 */
[----:B------:R-:W-:-:S07]  /*1330*/  FMUL R3, R2, R3 ;  /* 0x0000000302037220 */ /* 0x000fce0000400000 */
.L_x_73:
[----:B------:R-:W-:Y:S05]  /*1340*/  BSYNC.RECONVERGENT B0 ;  /* 0x0000000000007941 */ /* 0x000fea0003800200 */
.L_x_72:
[----:B------:R-:W-:Y:S01]  /*1350*/  FADD R2, -R4, R7 ;  /* 0x0000000704027221 */ /* 0x000fe20000000100 */
[----:B------:R-:W-:-:S03]  /*1360*/  MOV R6, 0x437c0000 ;  /* 0x437c000000067802 */ /* 0x000fc60000000f00 */
[----:B------:R-:W-:-:S04]  /*1370*/  FFMA.SAT R5, R2, R11, 0.5 ;  /* 0x3f00000002057423 */ /* 0x000fc8000000200b */
[----:B------:R-:W-:-:S04]  /*1380*/  FFMA.RM R5, R5, R6, 12582913 ;  /* 0x4b40000105057423 */ /* 0x000fc80000004006 */
[----:B------:R-:W-:-:S04]  /*1390*/  FADD R7, R5, -12583039 ;  /* 0xcb40007f05077421 */ /* 0x000fc80000000000 */
[----:B------:R-:W-:-:S04]  /*13a0*/  FFMA R7, R2, 1.4426950216293334961, -R7 ;  /* 0x3fb8aa3b02077823 */ /* 0x000fc80000000807 */
[----:B------:R-:W-:Y:S01]  /*13b0*/  FFMA R7, R2, 1.925963033500011079e-08, R7 ;  /* 0x32a5706002077823 */ /* 0x000fe20000000007 */
[----:B------:R-:W-:-:S05]  /*13c0*/  SHF.L.U32 R2, R5, 0x17, RZ ;  /* 0x0000001705027819 */ /* 0x000fca00000006ff */
[----:B------:R-:W0:Y:S02]  /*13d0*/  MUFU.EX2 R7, R7 ;  /* 0x0000000700077308 */ /* 0x000e240000000800 */
[----:B0-----:R-:W-:-:S07]  /*13e0*/  FFMA R3, R2, R7, R3 ;  /* 0x0000000702037223 */ /* 0x001fce0000000003 */
.L_x_62:
[----:B------:R-:W0:Y:S02]  /*13f0*/  LDC R7, c[0x0][0x394] ;  /* 0x0000e500ff077b82 */ /* 0x000e240000000800 */
[----:B0-----:R-:W-:-:S13]  /*1400*/  ISETP.GE.AND P0, PT, R7, 0x1, PT ;  /* 0x000000010700780c */ /* 0x001fda0003f06270 */
[----:B------:R-:W-:Y:S05]  /*1410*/  @!P0 EXIT ;  /* 0x000000000000894d */ /* 0x000fea0003800000 */
[C---:B------:R-:W-:Y:S01]  /*1420*/  ISETP.GE.U32.AND P0, PT, R7.reuse, 0x8, PT ;  /* 0x000000080700780c */ /* 0x040fe20003f06070 */
[----:B------:R-:W-:Y:S02]  /*1430*/  HFMA2 R6, -RZ, RZ, 0, 0 ;  /* 0x00000000ff067431 */ /* 0x000fe400000001ff */
[----:B------:R-:W-:Y:S01]  /*1440*/  IMAD R5, R0, R7, RZ ;  /* 0x0000000700057224 */ /* 0x000fe200078e02ff */
[----:B------:R-:W-:-:S09]  /*1450*/  LOP3.LUT R19, R7, 0x7, RZ, 0xc0, !PT ;  /* 0x0000000707137812 */ /* 0x000fd200078ec0ff */
[----:B------:R-:W-:Y:S05]  /*1460*/  @!P0 BRA `(.L_x_74) ;  /* 0x0000000c00888947 */ /* 0x000fea0003800000 */
[----:B------:R-:W0:Y:S01]  /*1470*/  LDCU.128 UR8, c[0x0][0x380] ;  /* 0x00007000ff0877ac */ /* 0x000e220008000c00 */
[----:B------:R-:W-:Y:S02]  /*1480*/  LOP3.LUT R6, R7, 0x7ffffff8, RZ, 0xc0, !PT ;  /* 0x7ffffff807067812 */ /* 0x000fe400078ec0ff */
[----:B------:R-:W-:Y:S02]  /*1490*/  MOV R18, R5 ;  /* 0x0000000500127202 */ /* 0x000fe40000000f00 */
[----:B------:R-:W-:Y:S01]  /*14a0*/  IADD3 R16, PT, PT, -R6, RZ, RZ ;  /* 0x000000ff06107210 */ /* 0x000fe20007ffe1ff */
[----:B0-----:R-:W-:Y:S02]  /*14b0*/  UIADD3 UR6, UP0, UPT, UR8, 0x10, URZ ;  /* 0x0000001008067890 */ /* 0x001fe4000ff1e0ff */
[----:B------:R-:W-:Y:S02]  /*14c0*/  UIADD3 UR4, UP1, UPT, UR10, 0x10, URZ ;  /* 0x000000100a047890 */ /* 0x000fe4000ff3e0ff */
[----:B------:R-:W-:-:S02]  /*14d0*/  UIADD3.X UR7, UPT, UPT, URZ, UR9, URZ, UP0, !UPT ;  /* 0x00000009ff077290 */ /* 0x000fc400087fe4ff */
[----:B------:R-:W-:-:S12]  /*14e0*/  UIADD3.X UR5, UPT, UPT, URZ, UR11, URZ, UP1, !UPT ;  /* 0x0000000bff057290 */ /* 0x000fd80008ffe4ff */
.L_x_91:
[----:B------:R-:W-:Y:S02]  /*14f0*/  MOV R14, UR6 ;  /* 0x00000006000e7c02 */ /* 0x000fe40008000f00 */
[----:B------:R-:W-:-:S03]  /*1500*/  MOV R15, UR7 ;  /* 0x00000007000f7c02 */ /* 0x000fc60008000f00 */
[----:B------:R-:W-:-:S05]  /*1510*/  IMAD.WIDE R14, R18, 0x4, R14 ;  /* 0x00000004120e7825 */ /* 0x000fca00078e020e */
[----:B0-----:R-:W2:Y:S01]  /*1520*/  LDG.E R7, desc[UR12][R14.64+-0x10] ;  /* 0xfffff00c0e077981 */ /* 0x001ea2000c1e1900 */
[----:B------:R-:W-:Y:S01]  /*1530*/  HFMA2 R9, -RZ, RZ, 3.7421875, 0 ;  /* 0x437c0000ff097431 */ /* 0x000fe200000001ff */
[----:B------:R-:W-:Y:S01]  /*1540*/  MOV R0, 0x3bbb989d ;  /* 0x3bbb989d00007802 */ /* 0x000fe20000000f00 */
[----:B------:R-:W0:Y:S01]  /*1550*/  MUFU.RCP R8, R3 ;  /* 0x0000000300087308 */ /* 0x000e220000001000 */
[----:B------:R-:W-:Y:S01]  /*1560*/  MOV R10, UR4 ;  /* 0x00000004000a7c02 */ /* 0x000fe20008000f00 */
[----:B------:R-:W-:Y:S01]  /*1570*/  BSSY.RECONVERGENT B2, `(.L_x_75) ;  /* 0x0000018000027945 */ /* 0x000fe20003800200 */
[----:B------:R-:W-:Y:S02]  /*1580*/  MOV R11, UR5 ;  /* 0x00000005000b7c02 */ /* 0x000fe40008000f00 */
[----:B------:R-:W-:Y:S01]  /*1590*/  IADD3 R16, PT, PT, R16, 0x8, RZ ;  /* 0x0000000810107810 */ /* 0x000fe20007ffe0ff */
[----:B------:R-:W-:-:S03]  /*15a0*/  IMAD.WIDE R10, R18, 0x4, R10 ;  /* 0x00000004120a7825 */ /* 0x000fc600078e020a */
[----:B------:R-:W-:Y:S01]  /*15b0*/  ISETP.NE.AND P2, PT, R16, RZ, PT ;  /* 0x000000ff1000720c */ /* 0x000fe20003f45270 */
[----:B--2---:R-:W-:-:S04]  /*15c0*/  FADD R7, R7, -R4 ;  /* 0x8000000407077221 */ /* 0x004fc80000000000 */
[----:B------:R-:W-:-:S04]  /*15d0*/  FFMA.SAT R0, R7, R0, 0.5 ;  /* 0x3f00000007007423 */ /* 0x000fc80000002000 */
[----:B------:R-:W-:Y:S01]  /*15e0*/  FFMA.RM R0, R0, R9, 12582913 ;  /* 0x4b40000100007423 */ /* 0x000fe20000004009 */
[----:B0-----:R-:W-:-:S03]  /*15f0*/  FFMA R9, R8, -R3, 1 ;  /* 0x3f80000008097423 */ /* 0x001fc60000000803 */
[C---:B------:R-:W-:Y:S01]  /*1600*/  FADD R2, R0.reuse, -12583039 ;  /* 0xcb40007f00027421 */ /* 0x040fe20000000000 */
[----:B------:R-:W-:Y:S01]  /*1610*/  SHF.L.U32 R0, R0, 0x17, RZ ;  /* 0x0000001700007819 */ /* 0x000fe200000006ff */
[----:B------:R-:W-:Y:S02]  /*1620*/  FFMA R9, R8, R9, R8 ;  /* 0x0000000908097223 */ /* 0x000fe40000000008 */
[----:B------:R-:W-:-:S04]  /*1630*/  FFMA R2, R7, 1.4426950216293334961, -R2 ;  /* 0x3fb8aa3b07027823 */ /* 0x000fc80000000802 */
[----:B------:R-:W-:-:S04]  /*1640*/  FFMA R2, R7, 1.925963033500011079e-08, R2 ;  /* 0x32a5706007027823 */ /* 0x000fc80000000002 */
[----:B------:R-:W0:Y:S02]  /*1650*/  MUFU.EX2 R7, R2 ;  /* 0x0000000200077308 */ /* 0x000e240000000800 */
[----:B0-----:R-:W-:-:S06]  /*1660*/  FMUL R0, R0, R7 ;  /* 0x0000000700007220 */ /* 0x001fcc0000400000 */
[----:B------:R-:W0:Y:S01]  /*1670*/  FCHK P0, R0, R3 ;  /* 0x0000000300007302 */ /* 0x000e220000000000 */
[----:B------:R-:W-:-:S04]  /*1680*/  FFMA R8, R0, R9, RZ ;  /* 0x0000000900087223 */ /* 0x000fc800000000ff */
[----:B------:R-:W-:-:S04]  /*1690*/  FFMA R2, R8, -R3, R0 ;  /* 0x8000000308027223 */ /* 0x000fc80000000000 */
[----:B------:R-:W-:Y:S01]  /*16a0*/  FFMA R9, R9, R2, R8 ;  /* 0x0000000209097223 */ /* 0x000fe20000000008 */
[----:B0-----:R-:W-:Y:S06]  /*16b0*/  @!P0 BRA `(.L_x_76) ;  /* 0x00000000000c8947 */ /* 0x001fec0003800000 */
[----:B------:R-:W-:-:S07]  /*16c0*/  MOV R2, 0x16e0 ;  /* 0x000016e000027802 */ /* 0x000fce0000000f00 */
[----:B------:R-:W-:Y:S05]  /*16d0*/  CALL.REL.NOINC `($__internal_2_$__cuda_sm3x_div_rn_noftz_f32_slowpath) ;  /* 0x0000001800447944 */ /* 0x000fea0003c00000 */
[----:B------:R-:W-:-:S07]  /*16e0*/  MOV R9, R7 ;  /* 0x0000000700097202 */ /* 0x000fce0000000f00 */
.L_x_76:
[----:B------:R-:W-:Y:S05]  /*16f0*/  BSYNC.RECONVERGENT B2 ;  /* 0x0000000000027941 */ /* 0x000fea0003800200 */
.L_x_75:
[----:B------:R0:W-:Y:S04]  /*1700*/  STG.E desc[UR12][R10.64+-0x10], R9 ;  /* 0xfffff0090a007986 */ /* 0x0001e8000c10190c */
[----:B------:R-:W2:Y:S01]  /*1710*/  LDG.E R7, desc[UR12][R14.64+-0xc] ;  /* 0xfffff40c0e077981 */ /* 0x000ea2000c1e1900 */
[----:B------:R-:W-:Y:S01]  /*1720*/  HFMA2 R0, -RZ, RZ, 0.96630859375, -0.0022525787353515625 ;  /* 0x3bbb989dff007431 */ /* 0x000fe200000001ff */
[----:B------:R-:W-:Y:S01]  /*1730*/  MOV R13, 0x437c0000 ;  /* 0x437c0000000d7802 */ /* 0x000fe20000000f00 */
[----:B------:R-:W0:Y:S01]  /*1740*/  MUFU.RCP R8, R3 ;  /* 0x0000000300087308 */ /* 0x000e220000001000 */
[----:B------:R-:W-:Y:S01]  /*1750*/  BSSY.RECONVERGENT B2, `(.L_x_77) ;  /* 0x0000014000027945 */ /* 0x000fe20003800200 */
[----:B0-----:R-:W-:Y:S01]  /*1760*/  FFMA R9, R8, -R3, 1 ;  /* 0x3f80000008097423 */ /* 0x001fe20000000803 */
[----:B--2---:R-:W-:-:S04]  /*1770*/  FADD R7, R7, -R4 ;  /* 0x8000000407077221 */ /* 0x004fc80000000000 */
        /* <DEDUP_REMOVED lines=8> */
[----:B------:R-:W-:-:S05]  /*1800*/  FFMA R0, R8, R9, R8 ;  /* 0x0000000908007223 */ /* 0x000fca0000000008 */
[----:B------:R-:W0:Y:S01]  /*1810*/  FCHK P0, R12, R3 ;  /* 0x000000030c007302 */ /* 0x000e220000000000 */
[----:B------:R-:W-:-:S04]  /*1820*/  FFMA R7, R0, R12, RZ ;  /* 0x0000000c00077223 */ /* 0x000fc800000000ff */
[----:B------:R-:W-:-:S04]  /*1830*/  FFMA R8, R7, -R3, R12 ;  /* 0x8000000307087223 */ /* 0x000fc8000000000c */
[----:B------:R-:W-:Y:S01]  /*1840*/  FFMA R7, R0, R8, R7 ;  /* 0x0000000800077223 */ /* 0x000fe20000000007 */
[----:B0-----:R-:W-:Y:S06]  /*1850*/  @!P0 BRA `(.L_x_78) ;  /* 0x00000000000c8947 */ /* 0x001fec0003800000 */
[----:B------:R-:W-:Y:S02]  /*1860*/  MOV R0, R12 ;  /* 0x0000000c00007202 */ /* 0x000fe40000000f00 */
[----:B------:R-:W-:-:S07]  /*1870*/  MOV R2, 0x1890 ;  /* 0x0000189000027802 */ /* 0x000fce0000000f00 */
[----:B------:R-:W-:Y:S05]  /*1880*/  CALL.REL.NOINC `($__internal_2_$__cuda_sm3x_div_rn_noftz_f32_slowpath) ;  /* 0x0000001400d87944 */ /* 0x000fea0003c00000 */
.L_x_78:
[----:B------:R-:W-:Y:S05]  /*1890*/  BSYNC.RECONVERGENT B2 ;  /* 0x0000000000027941 */ /* 0x000fea0003800200 */
.L_x_77:
[----:B------:R0:W-:Y:S04]  /*18a0*/  STG.E desc[UR12][R10.64+-0xc], R7 ;  /* 0xfffff4070a007986 */ /* 0x0001e8000c10190c */
[----:B------:R-:W2:Y:S01]  /*18b0*/  LDG.E R9, desc[UR12][R14.64+-0x8] ;  /* 0xfffff80c0e097981 */ /* 0x000ea2000c1e1900 */
[----:B------:R-:W-:Y:S01]  /*18c0*/  HFMA2 R0, -RZ, RZ, 0.96630859375, -0.0022525787353515625 ;  /* 0x3bbb989dff007431 */ /* 0x000fe200000001ff */
[----:B------:R-:W-:Y:S01]  /*18d0*/  MOV R13, 0x437c0000 ;  /* 0x437c0000000d7802 */ /* 0x000fe20000000f00 */
[----:B------:R-:W1:Y:S01]  /*18e0*/  MUFU.RCP R8, R3 ;  /* 0x0000000300087308 */ /* 0x000e620000001000 */
[----:B------:R-:W-:Y:S01]  /*18f0*/  BSSY.RECONVERGENT B2, `(.L_x_79) ;  /* 0x0000014000027945 */ /* 0x000fe20003800200 */
[----:B--2---:R-:W-:-:S04]  /*1900*/  FADD R9, R9, -R4 ;  /* 0x8000000409097221 */ /* 0x004fc80000000000 */
[----:B------:R-:W-:-:S04]  /*1910*/  FFMA.SAT R0, R9, R0, 0.5 ;  /* 0x3f00000009007423 */ /* 0x000fc80000002000 */
[----:B------:R-:W-:-:S04]  /*1920*/  FFMA.RM R0, R0, R13, 12582913 ;  /* 0x4b40000100007423 */ /* 0x000fc8000000400d */
[C---:B------:R-:W-:Y:S01]  /*1930*/  FADD R2, R0.reuse, -12583039 ;  /* 0xcb40007f00027421 */ /* 0x040fe20000000000 */
[----:B------:R-:W-:-:S03]  /*1940*/  SHF.L.U32 R0, R0, 0x17, RZ ;  /* 0x0000001700007819 */ /* 0x000fc600000006ff */
[----:B------:R-:W-:-:S04]  /*1950*/  FFMA R2, R9, 1.4426950216293334961, -R2 ;  /* 0x3fb8aa3b09027823 */ /* 0x000fc80000000802 */
[----:B------:R-:W-:Y:S01]  /*1960*/  FFMA R2, R9, 1.925963033500011079e-08, R2 ;  /* 0x32a5706009027823 */ /* 0x000fe20000000002 */
[----:B-1----:R-:W-:-:S03]  /*1970*/  FFMA R9, R8, -R3, 1 ;  /* 0x3f80000008097423 */ /* 0x002fc60000000803 */
[----:B0-----:R-:W0:Y:S02]  /*1980*/  MUFU.EX2 R7, R2 ;  /* 0x0000000200077308 */ /* 0x001e240000000800 */
        /* <DEDUP_REMOVED lines=10> */
.L_x_80:
[----:B------:R-:W-:Y:S05]  /*1a30*/  BSYNC.RECONVERGENT B2 ;  /* 0x0000000000027941 */ /* 0x000fea0003800200 */
.L_x_79:
        /* <DEDUP_REMOVED lines=25> */
.L_x_82:
[----:B------:R-:W-:Y:S05]  /*1bd0*/  BSYNC.RECONVERGENT B2 ;  /* 0x0000000000027941 */ /* 0x000fea0003800200 */
.L_x_81:
        /* <DEDUP_REMOVED lines=25> */
.L_x_84:
[----:B------:R-:W-:Y:S05]  /*1d70*/  BSYNC.RECONVERGENT B2 ;  /* 0x0000000000027941 */ /* 0x000fea0003800200 */
.L_x_83:
        /* <DEDUP_REMOVED lines=25> */
.L_x_86:
[----:B------:R-:W-:Y:S05]  /*1f10*/  BSYNC.RECONVERGENT B2 ;  /* 0x0000000000027941 */ /* 0x000fea0003800200 */
.L_x_85:
        /* <DEDUP_REMOVED lines=25> */
.L_x_88:
[----:B------:R-:W-:Y:S05]  /*20b0*/  BSYNC.RECONVERGENT B2 ;  /* 0x0000000000027941 */ /* 0x000fea0003800200 */
.L_x_87:
        /* <DEDUP_REMOVED lines=13> */
[----:B------:R-:W-:Y:S01]  /*2190*/  FFMA R9, R0, 1.925963033500011079e-08, R9 ;  /* 0x32a5706000097823 */ /* 0x000fe20000000009 */
[----:B------:R-:W-:-:S05]  /*21a0*/  FFMA R0, R8, R7, R8 ;  /* 0x0000000708007223 */ /* 0x000fca0000000008 */
[----:B------:R-:W0:Y:S02]  /*21b0*/  MUFU.EX2 R9, R9 ;  /* 0x0000000900097308 */ /* 0x000e240000000800 */
[----:B0-----:R-:W-:-:S06]  /*21c0*/  FMUL R13, R2, R9 ;  /* 0x00000009020d7220 */ /* 0x001fcc0000400000 */
        /* <DEDUP_REMOVED lines=8> */
.L_x_90:
[----:B------:R-:W-:Y:S05]  /*2250*/  BSYNC.RECONVERGENT B2 ;  /* 0x0000000000027941 */ /* 0x000fea0003800200 */
.L_x_89:
[----:B------:R0:W-:Y:S01]  /*2260*/  STG.E desc[UR12][R10.64+0xc], R7 ;  /* 0x00000c070a007986 */ /* 0x0001e2000c10190c */
[----:B------:R-:W-:Y:S01]  /*2270*/  IADD3 R18, PT, PT, R18, 0x8, RZ ;  /* 0x0000000812127810 */ /* 0x000fe20007ffe0ff */
[----:B------:R-:W-:Y:S06]  /*2280*/  @P2 BRA `(.L_x_91) ;  /* 0xfffffff000982947 */ /* 0x000fec000383ffff */
.L_x_74:
[----:B------:R-:W-:-:S13]  /*2290*/  ISETP.NE.AND P0, PT, R19, RZ, PT ;  /* 0x000000ff1300720c */ /* 0x000fda0003f05270 */
[----:B------:R-:W-:Y:S05]  /*22a0*/  @!P0 EXIT ;  /* 0x000000000000894d */ /* 0x000fea0003800000 */
[----:B------:R-:W1:Y:S01]  /*22b0*/  LDCU UR4, c[0x0][0x394] ;  /* 0x00007280ff0477ac */ /* 0x000e620008000800 */
[----:B------:R-:W-:Y:S01]  /*22c0*/  ISETP.GE.U32.AND P0, PT, R19, 0x4, PT ;  /* 0x000000041300780c */ /* 0x000fe20003f06070 */
[----:B-1----:R-:W-:-:S12]  /*22d0*/  ULOP3.LUT UR4, UR4, 0x3, URZ, 0xc0, !UPT ;  /* 0x0000000304047892 */ /* 0x002fd8000f8ec0ff */
[----:B------:R-:W-:Y:S05]  /*22e0*/  @!P0 BRA `(.L_x_92) ;  /* 0x0000000400b88947 */ /* 0x000fea0003800000 */
[----:B------:R-:W1:Y:S01]  /*22f0*/  LDC.64 R14, c[0x0][0x380] ;  /* 0x0000e000ff0e7b82 */ /* 0x000e620000000a00 */
[----:B0-----:R-:W-:-:S05]  /*2300*/  IADD3 R10, PT, PT, R5, R6, RZ ;  /* 0x00000006050a7210 */ /* 0x001fca0007ffe0ff */
[----:B-1----:R-:W-:-:S05]  /*2310*/  IMAD.WIDE R14, R10, 0x4, R14 ;  /* 0x000000040a0e7825 */ /* 0x002fca00078e020e */
[----:B------:R-:W2:Y:S01]  /*2320*/  LDG.E R7, desc[UR12][R14.64] ;  /* 0x0000000c0e077981 */ /* 0x000ea2000c1e1900 */
[----:B------:R-:W-:Y:S01]  /*2330*/  HFMA2 R0, -RZ, RZ, 0.96630859375, -0.0022525787353515625 ;  /* 0x3bbb989dff007431 */ /* 0x000fe200000001ff */
[----:B------:R-:W-:Y:S01]  /*2340*/  MOV R9, 0x437c0000 ;  /* 0x437c000000097802 */ /* 0x000fe20000000f00 */
[----:B------:R-:W0:Y:S01]  /*2350*/  MUFU.RCP R8, R3 ;  /* 0x0000000300087308 */ /* 0x000e220000001000 */
[----:B------:R-:W-:Y:S01]  /*2360*/  BSSY.RECONVERGENT B2, `(.L_x_93) ;  /* 0x0000014000027945 */ /* 0x000fe20003800200 */
[----:B--2---:R-:W-:-:S04]  /*2370*/  FADD R7, R7, -R4 ;  /* 0x8000000407077221 */ /* 0x004fc80000000000 */
[----:B------:R-:W-:-:S04]  /*2380*/  FFMA.SAT R0, R7, R0, 0.5 ;  /* 0x3f00000007007423 */ /* 0x000fc80000002000 */
[----:B------:R-:W-:Y:S01]  /*2390*/  FFMA.RM R0, R0, R9, 12582913 ;  /* 0x4b40000100007423 */ /* 0x000fe20000004009 */
[----:B0-----:R-:W-:-:S03]  /*23a0*/  FFMA R9, R8, -R3, 1 ;  /* 0x3f80000008097423 */ /* 0x001fc60000000803 */
        /* <DEDUP_REMOVED lines=15> */
.L_x_94:
[----:B------:R-:W-:Y:S05]  /*24a0*/  BSYNC.RECONVERGENT B2 ;  /* 0x0000000000027941 */ /* 0x000fea0003800200 */
.L_x_93:
[----:B------:R-:W0:Y:S02]  /*24b0*/  LDC.64 R8, c[0x0][0x388] ;  /* 0x0000e200ff087b82 */ /* 0x000e240000000a00 */
[----:B0-----:R-:W-:-:S05]  /*24c0*/  IMAD.WIDE R10, R10, 0x4, R8 ;  /* 0x000000040a0a7825 */ /* 0x001fca00078e0208 */
        /* <DEDUP_REMOVED lines=25> */
.L_x_96:
[----:B------:R-:W-:Y:S05]  /*2660*/  BSYNC.RECONVERGENT B2 ;  /* 0x0000000000027941 */ /* 0x000fea0003800200 */
.L_x_95:
        /* <DEDUP_REMOVED lines=25> */
.L_x_98:
[----:B------:R-:W-:Y:S05]  /*2800*/  BSYNC.RECONVERGENT B2 ;  /* 0x0000000000027941 */ /* 0x000fea0003800200 */
.L_x_97:
        /* <DEDUP_REMOVED lines=25> */
.L_x_100:
[----:B------:R-:W-:Y:S05]  /*29a0*/  BSYNC.RECONVERGENT B2 ;  /* 0x0000000000027941 */ /* 0x000fea0003800200 */
.L_x_99:
[----:B------:R1:W-:Y:S01]  /*29b0*/  STG.E desc[UR12][R10.64+0xc], R7 ;  /* 0x00000c070a007986 */ /* 0x0003e2000c10190c */
[----:B------:R-:W-:-:S07]  /*29c0*/  IADD3 R6, PT, PT, R6, 0x4, RZ ;  /* 0x0000000406067810 */ /* 0x000fce0007ffe0ff */
.L_x_92:
[----:B------:R-:W-:-:S13]  /*29d0*/  ISETP.NE.AND P0, PT, RZ, UR4, PT ;  /* 0x00000004ff007c0c */ /* 0x000fda000bf05270 */
[----:B------:R-:W-:Y:S05]  /*29e0*/  @!P0 EXIT ;  /* 0x000000000000894d */ /* 0x000fea0003800000 */
[----:B------:R-:W-:-:S09]  /*29f0*/  UISETP.NE.AND UP0, UPT, UR4, 0x1, UPT ;  /* 0x000000010400788c */ /* 0x000fd2000bf05270 */
[----:B------:R-:W-:Y:S05]  /*2a00*/  BRA.U !UP0, `(.L_x_101) ;  /* 0x0000000108e87547 */ /* 0x000fea000b800000 */
[----:B------:R-:W2:Y:S01]  /*2a10*/  LDC.64 R14, c[0x0][0x380] ;  /* 0x0000e000ff0e7b82 */ /* 0x000ea20000000a00 */
[----:B01----:R-:W-:-:S05]  /*2a20*/  IADD3 R10, PT, PT, R5, R6, RZ ;  /* 0x00000006050a7210 */ /* 0x003fca0007ffe0ff */
[----:B--2---:R-:W-:-:S05]  /*2a30*/  IMAD.WIDE R14, R10, 0x4, R14 ;  /* 0x000000040a0e7825 */ /* 0x004fca00078e020e */
        /* <DEDUP_REMOVED lines=24> */
.L_x_103:
[----:B------:R-:W-:Y:S05]  /*2bc0*/  BSYNC.RECONVERGENT B2 ;  /* 0x0000000000027941 */ /* 0x000fea0003800200 */
.L_x_102:
[----:B------:R-:W0:Y:S02]  /*2bd0*/  LDC.64 R8, c[0x0][0x388] ;  /* 0x0000e200ff087b82 */ /* 0x000e240000000a00 */
[----:B0-----:R-:W-:-:S05]  /*2be0*/  IMAD.WIDE R10, R10, 0x4, R8 ;  /* 0x000000040a0a7825 */ /* 0x001fca00078e0208 */
        /* <DEDUP_REMOVED lines=25> */
.L_x_105:
[----:B------:R-:W-:Y:S05]  /*2d80*/  BSYNC.RECONVERGENT B2 ;  /* 0x0000000000027941 */ /* 0x000fea0003800200 */
.L_x_104:
[----:B------:R2:W-:Y:S01]  /*2d90*/  STG.E desc[UR12][R10.64+0x4], R7 ;  /* 0x000004070a007986 */ /* 0x0005e2000c10190c */
[----:B------:R-:W-:-:S07]  /*2da0*/  IADD3 R6, PT, PT, R6, 0x2, RZ ;  /* 0x0000000206067810 */ /* 0x000fce0007ffe0ff */
.L_x_101:
[----:B------:R-:W3:Y:S02]  /*2db0*/  LDC R0, c[0x0][0x394] ;  /* 0x0000e500ff007b82 */ /* 0x000ee40000000800 */
[----:B---3--:R-:W-:-:S04]  /*2dc0*/  LOP3.LUT R0, R0, 0x1, RZ, 0xc0, !PT ;  /* 0x0000000100007812 */ /* 0x008fc800078ec0ff */
[----:B------:R-:W-:-:S13]  /*2dd0*/  ISETP.NE.U32.AND P0, PT, R0, 0x1, PT ;  /* 0x000000010000780c */ /* 0x000fda0003f05070 */
[----:B------:R-:W-:Y:S05]  /*2de0*/  @P0 EXIT ;  /* 0x000000000000094d */ /* 0x000fea0003800000 */
[----:B------:R-:W0:Y:S01]  /*2df0*/  LDC.64 R8, c[0x0][0x380] ;  /* 0x0000e000ff087b82 */ /* 0x000e220000000a00 */
[----:B------:R-:W-:-:S05]  /*2e00*/  IADD3 R5, PT, PT, R5, R6, RZ ;  /* 0x0000000605057210 */ /* 0x000fca0007ffe0ff */
[----:B012---:R-:W-:-:S06]  /*2e10*/  IMAD.WIDE R6, R5, 0x4, R8 ;  /* 0x0000000405067825 */ /* 0x007fcc00078e0208 */
[----:B------:R-:W2:Y:S01]  /*2e20*/  LDG.E R7, desc[UR12][R6.64] ;  /* 0x0000000c06077981 */ /* 0x000ea2000c1e1900 */
[----:B------:R-:W-:Y:S01]  /*2e30*/  HFMA2 R9, -RZ, RZ, 0.96630859375, -0.0022525787353515625 ;  /* 0x3bbb989dff097431 */ /* 0x000fe200000001ff */
[----:B------:R-:W-:Y:S01]  /*2e40*/  MOV R11, 0x437c0000 ;  /* 0x437c0000000b7802 */ /* 0x000fe20000000f00 */
[----:B------:R-:W0:Y:S01]  /*2e50*/  MUFU.RCP R2, R3 ;  /* 0x0000000300027308 */ /* 0x000e220000001000 */
[----:B------:R-:W-:Y:S01]  /*2e60*/  BSSY.RECONVERGENT B2, `(.L_x_106) ;  /* 0x0000014000027945 */ /* 0x000fe20003800200 */
[----:B--2---:R-:W-:Y:S01]  /*2e70*/  FADD R4, R7, -R4 ;  /* 0x8000000407047221 */ /* 0x004fe20000000000 */
[----:B0-----:R-:W-:-:S03]  /*2e80*/  FFMA R7, R2, -R3, 1 ;  /* 0x3f80000002077423 */ /* 0x001fc60000000803 */
        /* <DEDUP_REMOVED lines=17> */
.L_x_107:
[----:B------:R-:W-:Y:S05]  /*2fa0*/  BSYNC.RECONVERGENT B2 ;  /* 0x0000000000027941 */ /* 0x000fea0003800200 */
.L_x_106:
[----:B------:R-:W0:Y:S02]  /*2fb0*/  LDC.64 R2, c[0x0][0x388] ;  /* 0x0000e200ff027b82 */ /* 0x000e240000000a00 */
[----:B0-----:R-:W-:-:S05]  /*2fc0*/  IMAD.WIDE R2, R5, 0x4, R2 ;  /* 0x0000000405027825 */ /* 0x001fca00078e0202 */
[----:B------:R-:W-:Y:S01]  /*2fd0*/  STG.E desc[UR12][R2.64], R7 ;  /* 0x0000000702007986 */ /* 0x000fe2000c10190c */
[----:B------:R-:W-:Y:S05]  /*2fe0*/  EXIT ;  /* 0x000000000000794d */ /* 0x000fea0003800000 */
        .weak           $__internal_2_$__cuda_sm3x_div_rn_noftz_f32_slowpath
        .type           $__internal_2_$__cuda_sm3x_div_rn_noftz_f32_slowpath,@function
        .size           $__internal_2_$__cuda_sm3x_div_rn_noftz_f32_slowpath,(.L_x_179 - $__internal_2_$__cuda_sm3x_div_rn_noftz_f32_slowpath)
$__internal_2_$__cuda_sm3x_div_rn_noftz_f32_slowpath:
[----:B------:R-:W-:Y:S01]  /*2ff0*/  SHF.R.U32.HI R7, RZ, 0x17, R3 ;  /* 0x00000017ff077819 */ /* 0x000fe20000011603 */
[----:B------:R-:W-:Y:S01]  /*3000*/  BSSY.RECONVERGENT B0, `(.L_x_108) ;  /* 0x0000063000007945 */ /* 0x000fe20003800200 */
[----:B------:R-:W-:Y:S02]  /*3010*/  SHF.R.U32.HI R9, RZ, 0x17, R0 ;  /* 0x00000017ff097819 */ /* 0x000fe40000011600 */
[----:B------:R-:W-:Y:S02]  /*3020*/  LOP3.LUT R7, R7, 0xff, RZ, 0xc0, !PT ;  /* 0x000000ff07077812 */ /* 0x000fe400078ec0ff */
[----:B------:R-:W-:Y:S02]  /*3030*/  LOP3.LUT R9, R9, 0xff, RZ, 0xc0, !PT ;  /* 0x000000ff09097812 */ /* 0x000fe400078ec0ff */
[----:B------:R-:W-:Y:S02]  /*3040*/  IADD3 R12, PT, PT, R7, -0x1, RZ ;  /* 0xffffffff070c7810 */ /* 0x000fe40007ffe0ff */
[----:B------:R-:W-:-:S02]  /*3050*/  IADD3 R13, PT, PT, R9, -0x1, RZ ;  /* 0xffffffff090d7810 */ /* 0x000fc40007ffe0ff */
[----:B------:R-:W-:Y:S02]  /*3060*/  ISETP.GT.U32.AND P0, PT, R12, 0xfd, PT ;  /* 0x000000fd0c00780c */ /* 0x000fe40003f04070 */
[----:B------:R-:W-:Y:S02]  /*3070*/  MOV R17, R3 ;  /* 0x0000000300117202 */ /* 0x000fe40000000f00 */
        /* <DEDUP_REMOVED lines=21> */
[----:B------:R-:W-:Y:S01]  /*31d0*/  @P0 MOV R8, RZ ;  /* 0x000000ff00080202 */ /* 0x000fe20000000f00 */
[----:B------:R-:W-:Y:S01]  /*31e0*/  @!P0 FFMA R0, R0, 1.84467440737095516160e+19, RZ ;  /* 0x5f80000000008823 */ /* 0x000fe200000000ff */
[----:B------:R-:W-:Y:S01]  /*31f0*/  @!P0 MOV R8, 0xffffffc0 ;  /* 0xffffffc000088802 */ /* 0x000fe20000000f00 */
[----:B------:R-:W-:-:S03]  /*3200*/  @!P1 FFMA R17, R3, 1.84467440737095516160e+19, RZ ;  /* 0x5f80000003119823 */ /* 0x000fc600000000ff */
[----:B------:R-:W-:-:S07]  /*3210*/  @!P1 IADD3 R8, PT, PT, R8, 0x40, RZ ;  /* 0x0000004008089810 */ /* 0x000fce0007ffe0ff */
.L_x_109:
[----:B------:R-:W-:Y:S01]  /*3220*/  LEA R12, R7, 0xc0800000, 0x17 ;  /* 0xc0800000070c7811 */ /* 0x000fe200078eb8ff */
[----:B------:R-:W-:Y:S01]  /*3230*/  BSSY.RECONVERGENT B1, `(.L_x_114) ;  /* 0x0000036000017945 */ /* 0x000fe20003800200 */
[----:B------:R-:W-:Y:S02]  /*3240*/  IADD3 R9, PT, PT, R9, -0x7f, RZ ;  /* 0xffffff8109097810 */ /* 0x000fe40007ffe0ff */
[----:B------:R-:W-:-:S03]  /*3250*/  IADD3 R21, PT, PT, -R12, R17, RZ ;  /* 0x000000110c157210 */ /* 0x000fc60007ffe1ff */
[----:B------:R-:W-:Y:S01]  /*3260*/  IMAD R0, R9, -0x800000, R0 ;  /* 0xff80000009007824 */ /* 0x000fe200078e0200 */
[----:B------:R-:W0:Y:S01]  /*3270*/  MUFU.RCP R12, R21 ;  /* 0x00000015000c7308 */ /* 0x000e220000001000 */
[----:B------:R-:W-:Y:S01]  /*3280*/  FADD.FTZ R13, -R21, -RZ ;  /* 0x800000ff150d7221 */ /* 0x000fe20000010100 */
        /* <DEDUP_REMOVED lines=10> */
[----:B------:R-:W-:-:S04]  /*3330*/  LOP3.LUT R8, R7, 0xff, RZ, 0xc0, !PT ;  /* 0x000000ff07087812 */ /* 0x000fc800078ec0ff */
[----:B------:R-:W-:-:S04]  /*3340*/  IADD3 R7, PT, PT, R8, R9, RZ ;  /* 0x0000000908077210 */ /* 0x000fc80007ffe0ff */
        /* <DEDUP_REMOVED lines=11> */
[CCC-:B------:R-:W-:Y:S01]  /*3400*/  FFMA.RP R9, R17.reuse, R13.reuse, R20.reuse ;  /* 0x0000000d11097223 */ /* 0x1c0fe20000008014 */
[----:B------:R-:W-:Y:S01]  /*3410*/  FFMA.RM R20, R17, R13, R20 ;  /* 0x0000000d11147223 */ /* 0x000fe20000004014 */
[C---:B------:R-:W-:Y:S02]  /*3420*/  IADD3 R12, PT, PT, R7.reuse, 0x20, RZ ;  /* 0x00000020070c7810 */ /* 0x040fe40007ffe0ff */
[----:B------:R-:W-:Y:S02]  /*3430*/  LOP3.LUT R8, R8, 0x7fffff, RZ, 0xc0, !PT ;  /* 0x007fffff08087812 */ /* 0x000fe400078ec0ff */
[C---:B------:R-:W-:Y:S02]  /*3440*/  ISETP.NE.AND P3, PT, R7.reuse, RZ, PT ;  /* 0x000000ff0700720c */ /* 0x040fe40003f65270 */
[----:B------:R-:W-:Y:S02]  /*3450*/  LOP3.LUT R13, R8, 0x800000, RZ, 0xfc, !PT ;  /* 0x00800000080d7812 */ /* 0x000fe400078efcff */
[----:B------:R-:W-:-:S02]  /*3460*/  ISETP.NE.AND P1, PT, R7, RZ, PT ;  /* 0x000000ff0700720c */ /* 0x000fc40003f25270 */
        /* <DEDUP_REMOVED lines=10> */
[----:B------:R-:W-:-:S04]  /*3510*/  LOP3.LUT R7, R7, R8, RZ, 0xc0, !PT ;  /* 0x0000000807077212 */ /* 0x000fc800078ec0ff */
[----:B------:R-:W-:-:S04]  /*3520*/  IADD3 R7, PT, PT, R12, R7, RZ ;  /* 0x000000070c077210 */ /* 0x000fc80007ffe0ff */
[----:B------:R-:W-:Y:S01]  /*3530*/  LOP3.LUT R0, R7, R0, RZ, 0xfc, !PT ;  /* 0x0000000007007212 */ /* 0x000fe200078efcff */
[----:B------:R-:W-:Y:S06]  /*3540*/  BRA `(.L_x_117) ;  /* 0x0000000000107947 */ /* 0x000fec0003800000 */
.L_x_116:
[----:B------:R-:W-:-:S04]  /*3550*/  LOP3.LUT R0, R0, 0x80000000, RZ, 0xc0, !PT ;  /* 0x8000000000007812 */ /* 0x000fc800078ec0ff */
[----:B------:R-:W-:Y:S01]  /*3560*/  LOP3.LUT R0, R0, 0x7f800000, RZ, 0xfc, !PT ;  /* 0x7f80000000007812 */ /* 0x000fe200078efcff */
[----:B------:R-:W-:Y:S06]  /*3570*/  BRA `(.L_x_117) ;  /* 0x0000000000047947 */ /* 0x000fec0003800000 */
.L_x_115:
[----:B------:R-:W-:-:S07]  /*3580*/  LEA R0, R9, R0, 0x17 ;  /* 0x0000000009007211 */ /* 0x000fce00078eb8ff */
.L_x_117:
[----:B------:R-:W-:Y:S05]  /*3590*/  BSYNC.RECONVERGENT B1 ;  /* 0x0000000000017941 */ /* 0x000fea0003800200 */
.L_x_114:
[----:B------:R-:W-:Y:S05]  /*35a0*/  BRA `(.L_x_118) ;  /* 0x0000000000207947 */ /* 0x000fea0003800000 */
.L_x_113:
[----:B------:R-:W-:-:S04]  /*35b0*/  LOP3.LUT R0, R17, 0x80000000, R0, 0x48, !PT ;  /* 0x8000000011007812 */ /* 0x000fc800078e4800 */
[----:B------:R-:W-:Y:S01]  /*35c0*/  LOP3.LUT R0, R0, 0x7f800000, RZ, 0xfc, !PT ;  /* 0x7f80000000007812 */ /* 0x000fe200078efcff */
[----:B------:R-:W-:Y:S06]  /*35d0*/  BRA `(.L_x_118) ;  /* 0x0000000000147947 */ /* 0x000fec0003800000 */
.L_x_112:
[----:B------:R-:W-:Y:S01]  /*35e0*/  LOP3.LUT R0, R17, 0x80000000, R0, 0x48, !PT ;  /* 0x8000000011007812 */ /* 0x000fe200078e4800 */
[----:B------:R-:W-:Y:S06]  /*35f0*/  BRA `(.L_x_118) ;  /* 0x00000000000c7947 */ /* 0x000fec0003800000 */
.L_x_111:
[----:B------:R-:W0:Y:S01]  /*3600*/  MUFU.RSQ R0, -QNAN ;  /* 0xffc0000000007908 */ /* 0x000e220000001400 */
[----:B------:R-:W-:Y:S05]  /*3610*/  BRA `(.L_x_118) ;  /* 0x0000000000047947 */ /* 0x000fea0003800000 */
.L_x_110:
[----:B------:R-:W-:-:S07]  /*3620*/  FADD.FTZ R0, R0, R3 ;  /* 0x0000000300007221 */ /* 0x000fce0000010000 */
.L_x_118:
[----:B------:R-:W-:Y:S05]  /*3630*/  BSYNC.RECONVERGENT B0 ;  /* 0x0000000000007941 */ /* 0x000fea0003800200 */
.L_x_108:
[----:B------:R-:W-:Y:S01]  /*3640*/  HFMA2 R9, -RZ, RZ, 0, 0 ;  /* 0x00000000ff097431 */ /* 0x000fe200000001ff */
[----:B------:R-:W-:Y:S02]  /*3650*/  MOV R8, R2 ;  /* 0x0000000200087202 */ /* 0x000fe40000000f00 */
[----:B0-----:R-:W-:Y:S02]  /*3660*/  MOV R7, R0 ;  /* 0x0000000000077202 */ /* 0x001fe40000000f00 */
[----:B------:R-:W-:Y:S05]  /*3670*/  RET.REL.NODEC R8 `(_Z21online_softmax_kernelPfS_ii) ;  /* 0xffffffc808607950 */ /* 0x000fea0003c3ffff */
.L_x_119:
        /* <DEDUP_REMOVED lines=16> */
.L_x_179:


//--------------------- .text._Z20naive_softmax_kernelPfS_ii --------------------------
	.section	.text._Z20naive_softmax_kernelPfS_ii,"ax",@progbits
	.align	128
        .global         _Z20naive_softmax_kernelPfS_ii
        .type           _Z20naive_softmax_kernelPfS_ii,@function
        .size           _Z20naive_softmax_kernelPfS_ii,(.L_x_180 - _Z20naive_softmax_kernelPfS_ii)
        .other          _Z20naive_softmax_kernelPfS_ii,@"STO_CUDA_ENTRY STV_DEFAULT"
_Z20naive_softmax_kernelPfS_ii:
.text._Z20naive_softmax_kernelPfS_ii:
        /* <DEDUP_REMOVED lines=9> */
[----:B------:R-:W-:Y:S01]  /*0090*/  MOV R4, 0xff800000 ;  /* 0xff80000000047802 */ /* 0x000fe20000000f00 */
[----:B------:R-:W1:Y:S01]  /*00a0*/  LDCU.64 UR10, c[0x0][0x358] ;  /* 0x00006b00ff0a77ac */ /* 0x000e620008000a00 */
[----:B0-----:R-:W-:-:S09]  /*00b0*/  UISETP.GE.AND UP0, UPT, UR5, 0x1, UPT ;  /* 0x000000010500788c */ /* 0x001fd2000bf06270 */
[----:B-1----:R-:W-:Y:S05]  /*00c0*/  BRA.U !UP0, `(.L_x_120) ;  /* 0x0000000508747547 */ /* 0x002fea000b800000 */
[----:B------:R-:W-:Y:S02]  /*00d0*/  UISETP.GE.U32.AND UP1, UPT, UR5, 0x10, UPT ;  /* 0x000000100500788c */ /* 0x000fe4000bf26070 */
[----:B------:R-:W-:Y:S01]  /*00e0*/  IMAD R0, R5, UR5, RZ ;  /* 0x0000000505007c24 */ /* 0x000fe2000f8e02ff */
[----:B------:R-:W-:Y:S01]  /*00f0*/  ULOP3.LUT UR8, UR5, 0xf, URZ, 0xc0, !UPT ;  /* 0x0000000f05087892 */ /* 0x000fe2000f8ec0ff */
[----:B------:R-:W-:Y:S01]  /*0100*/  MOV R4, 0xff800000 ;  /* 0xff80000000047802 */ /* 0x000fe20000000f00 */
[----:B------:R-:W-:Y:S02]  /*0110*/  UMOV UR4, URZ ;  /* 0x000000ff00047c82 */ /* 0x000fe40008000000 */
[----:B------:R-:W-:Y:S02]  /*0120*/  UISETP.NE.AND UP0, UPT, UR8, URZ, UPT ;  /* 0x000000ff0800728c */ /* 0x000fe4000bf05270 */
[----:B------:R-:W-:Y:S09]  /*0130*/  BRA.U !UP1, `(.L_x_121) ;  /* 0x0000000109987547 */ /* 0x000ff2000b800000 */
[----:B------:R-:W0:Y:S01]  /*0140*/  LDCU.64 UR6, c[0x0][0x380] ;  /* 0x00007000ff0677ac */ /* 0x000e220008000a00 */
[----:B------:R-:W-:Y:S02]  /*0150*/  MOV R4, 0xff800000 ;  /* 0xff80000000047802 */ /* 0x000fe40000000f00 */
[----:B------:R-:W-:Y:S01]  /*0160*/  MOV R6, R0 ;  /* 0x0000000000067202 */ /* 0x000fe20000000f00 */
[----:B------:R-:W-:-:S04]  /*0170*/  ULOP3.LUT UR4, UR5, 0x7ffffff0, URZ, 0xc0, !UPT ;  /* 0x7ffffff005047892 */ /* 0x000fc8000f8ec0ff */
[----:B------:R-:W-:Y:S02]  /*0180*/  UIADD3 UR9, UPT, UPT, -UR4, URZ, URZ ;  /* 0x000000ff04097290 */ /* 0x000fe4000fffe1ff */
[----:B0-----:R-:W-:-:S04]  /*0190*/  UIADD3 UR5, UP1, UPT, UR6, 0x20, URZ ;  /* 0x0000002006057890 */ /* 0x001fc8000ff3e0ff */
[----:B------:R-:W-:-:S12]  /*01a0*/  UIADD3.X UR6, UPT, UPT, URZ, UR7, URZ, UP1, !UPT ;  /* 0x00000007ff067290 */ /* 0x000fd80008ffe4ff */
.L_x_122:
[----:B------:R-:W-:Y:S02]  /*01b0*/  MOV R2, UR5 ;  /* 0x0000000500027c02 */ /* 0x000fe40008000f00 */
[----:B------:R-:W-:-:S03]  /*01c0*/  MOV R3, UR6 ;  /* 0x0000000600037c02 */ /* 0x000fc60008000f00 */
[----:B------:R-:W-:-:S05]  /*01d0*/  IMAD.WIDE R2, R6, 0x4, R2 ;  /* 0x0000000406027825 */ /* 0x000fca00078e0202 */
[----:B------:R-:W2:Y:S04]  /*01e0*/  LDG.E R7, desc[UR10][R2.64+-0x20] ;  /* 0xffffe00a02077981 */ /* 0x000ea8000c1e1900 */
[----:B------:R-:W2:Y:S04]  /*01f0*/  LDG.E R8, desc[UR10][R2.64+-0x1c] ;  /* 0xffffe40a02087981 */ /* 0x000ea8000c1e1900 */
[----:B------:R-:W3:Y:S04]  /*0200*/  LDG.E R10, desc[UR10][R2.64+-0x18] ;  /* 0xffffe80a020a7981 */ /* 0x000ee8000c1e1900 */
[----:B------:R-:W3:Y:S04]  /*0210*/  LDG.E R9, desc[UR10][R2.64+-0x14] ;  /* 0xffffec0a02097981 */ /* 0x000ee8000c1e1900 */
[----:B------:R-:W4:Y:S04]  /*0220*/  LDG.E R12, desc[UR10][R2.64+-0x10] ;  /* 0xfffff00a020c7981 */ /* 0x000f28000c1e1900 */
[----:B------:R-:W4:Y:S04]  /*0230*/  LDG.E R11, desc[UR10][R2.64+-0xc] ;  /* 0xfffff40a020b7981 */ /* 0x000f28000c1e1900 */
[----:B------:R-:W5:Y:S04]  /*0240*/  LDG.E R14, desc[UR10][R2.64+-0x8] ;  /* 0xfffff80a020e7981 */ /* 0x000f68000c1e1900 */
        /* <DEDUP_REMOVED lines=8> */
[----:B------:R-:W5:Y:S01]  /*02d0*/  LDG.E R21, desc[UR10][R2.64+0x1c] ;  /* 0x00001c0a02157981 */ /* 0x000f62000c1e1900 */
[----:B------:R-:W-:Y:S01]  /*02e0*/  UIADD3 UR9, UPT, UPT, UR9, 0x10, URZ ;  /* 0x0000001009097890 */ /* 0x000fe2000fffe0ff */
[----:B------:R-:W-:-:S03]  /*02f0*/  IADD3 R6, PT, PT, R6, 0x10, RZ ;  /* 0x0000001006067810 */ /* 0x000fc60007ffe0ff */
[----:B------:R-:W-:Y:S01]  /*0300*/  UISETP.NE.AND UP1, UPT, UR9, URZ, UPT ;  /* 0x000000ff0900728c */ /* 0x000fe2000bf25270 */
[----:B--2---:R-:W-:-:S04]  /*0310*/  FMNMX3 R7, R4, R7, R8, !PT ;  /* 0x0000000704077276 */ /* 0x004fc80007800008 */
[----:B---3--:R-:W-:-:S04]  /*0320*/  FMNMX3 R7, R7, R10, R9, !PT ;  /* 0x0000000a07077276 */ /* 0x008fc80007800009 */
[----:B----4-:R-:W-:-:S04]  /*0330*/  FMNMX3 R7, R7, R12, R11, !PT ;  /* 0x0000000c07077276 */ /* 0x010fc8000780000b */
[----:B-----5:R-:W-:-:S04]  /*0340*/  FMNMX3 R7, R7, R14, R13, !PT ;  /* 0x0000000e07077276 */ /* 0x020fc8000780000d */
[----:B------:R-:W-:-:S04]  /*0350*/  FMNMX3 R7, R7, R16, R15, !PT ;  /* 0x0000001007077276 */ /* 0x000fc8000780000f */
[----:B------:R-:W-:-:S04]  /*0360*/  FMNMX3 R7, R7, R18, R17, !PT ;  /* 0x0000001207077276 */ /* 0x000fc80007800011 */
[----:B------:R-:W-:-:S04]  /*0370*/  FMNMX3 R7, R7, R20, R19, !PT ;  /* 0x0000001407077276 */ /* 0x000fc80007800013 */
[----:B------:R-:W-:Y:S01]  /*0380*/  FMNMX3 R4, R7, R22, R21, !PT ;  /* 0x0000001607047276 */ /* 0x000fe20007800015 */
[----:B------:R-:W-:Y:S06]  /*0390*/  BRA.U UP1, `(.L_x_122) ;  /* 0xfffffffd01847547 */ /* 0x000fec000b83ffff */
.L_x_121:
[----:B------:R-:W-:Y:S05]  /*03a0*/  BRA.U !UP0, `(.L_x_120) ;  /* 0x0000000108bc7547 */ /* 0x000fea000b800000 */
[----:B------:R-:W0:Y:S01]  /*03b0*/  LDCU UR5, c[0x0][0x394] ;  /* 0x00007280ff0577ac */ /* 0x000e220008000800 */
[----:B------:R-:W-:Y:S02]  /*03c0*/  UISETP.GE.U32.AND UP0, UPT, UR8, 0x8, UPT ;  /* 0x000000080800788c */ /* 0x000fe4000bf06070 */
[----:B0-----:R-:W-:-:S04]  /*03d0*/  ULOP3.LUT UR6, UR5, 0x7, URZ, 0xc0, !UPT ;  /* 0x0000000705067892 */ /* 0x001fc8000f8ec0ff */
[----:B------:R-:W-:-:S03]  /*03e0*/  UISETP.NE.AND UP1, UPT, UR6, URZ, UPT ;  /* 0x000000ff0600728c */ /* 0x000fc6000bf25270 */
[----:B------:R-:W-:Y:S08]  /*03f0*/  BRA.U !UP0, `(.L_x_123) ;  /* 0x0000000108407547 */ /* 0x000ff0000b800000 */
[----:B------:R-:W0:Y:S01]  /*0400*/  LDC.64 R2, c[0x0][0x380] ;  /* 0x0000e000ff027b82 */ /* 0x000e220000000a00 */
[----:B------:R-:W-:-:S05]  /*0410*/  IADD3 R7, PT, PT, R0, UR4, RZ ;  /* 0x0000000400077c10 */ /* 0x000fca000fffe0ff */
[----:B0-----:R-:W-:-:S05]  /*0420*/  IMAD.WIDE R2, R7, 0x4, R2 ;  /* 0x0000000407027825 */ /* 0x001fca00078e0202 */
[----:B------:R-:W2:Y:S04]  /*0430*/  LDG.E R7, desc[UR10][R2.64] ;  /* 0x0000000a02077981 */ /* 0x000ea8000c1e1900 */
[----:B------:R-:W2:Y:S04]  /*0440*/  LDG.E R6, desc[UR10][R2.64+0x4] ;  /* 0x0000040a02067981 */ /* 0x000ea8000c1e1900 */
[----:B------:R-:W3:Y:S04]  /*0450*/  LDG.E R9, desc[UR10][R2.64+0x8] ;  /* 0x0000080a02097981 */ /* 0x000ee8000c1e1900 */
[----:B------:R-:W3:Y:S04]  /*0460*/  LDG.E R8, desc[UR10][R2.64+0xc] ;  /* 0x00000c0a02087981 */ /* 0x000ee8000c1e1900 */
[----:B------:R-:W4:Y:S04]  /*0470*/  LDG.E R11, desc[UR10][R2.64+0x10] ;  /* 0x0000100a020b7981 */ /* 0x000f28000c1e1900 */
[----:B------:R-:W4:Y:S04]  /*0480*/  LDG.E R10, desc[UR10][R2.64+0x14] ;  /* 0x0000140a020a7981 */ /* 0x000f28000c1e1900 */
[----:B------:R-:W5:Y:S04]  /*0490*/  LDG.E R13, desc[UR10][R2.64+0x18] ;  /* 0x0000180a020d7981 */ /* 0x000f68000c1e1900 */
[----:B------:R-:W5:Y:S01]  /*04a0*/  LDG.E R12, desc[UR10][R2.64+0x1c] ;  /* 0x00001c0a020c7981 */ /* 0x000f62000c1e1900 */
[----:B------:R-:W-:Y:S01]  /*04b0*/  UIADD3 UR4, UPT, UPT, UR4, 0x8, URZ ;  /* 0x0000000804047890 */ /* 0x000fe2000fffe0ff */
[----:B--2---:R-:W-:-:S04]  /*04c0*/  FMNMX3 R6, R4, R7, R6, !PT ;  /* 0x0000000704067276 */ /* 0x004fc80007800006 */
[----:B---3--:R-:W-:-:S04]  /*04d0*/  FMNMX3 R6, R6, R9, R8, !PT ;  /* 0x0000000906067276 */ /* 0x008fc80007800008 */
[----:B----4-:R-:W-:-:S04]  /*04e0*/  FMNMX3 R6, R6, R11, R10, !PT ;  /* 0x0000000b06067276 */ /* 0x010fc8000780000a */
[----:B-----5:R-:W-:-:S07]  /*04f0*/  FMNMX3 R4, R6, R13, R12, !PT ;  /* 0x0000000d06047276 */ /* 0x020fce000780000c */
.L_x_123:
[----:B------:R-:W-:Y:S05]  /*0500*/  BRA.U !UP1, `(.L_x_120) ;  /* 0x0000000109647547 */ /* 0x000fea000b800000 */
[----:B------:R-:W-:Y:S02]  /*0510*/  UISETP.GE.U32.AND UP0, UPT, UR6, 0x4, UPT ;  /* 0x000000040600788c */ /* 0x000fe4000bf06070 */
[----:B------:R-:W-:-:S04]  /*0520*/  ULOP3.LUT UR5, UR5, 0x3, URZ, 0xc0, !UPT ;  /* 0x0000000305057892 */ /* 0x000fc8000f8ec0ff */
        /* <DEDUP_REMOVED lines=8> */
[----:B------:R-:W3:Y:S01]  /*05b0*/  LDG.E R8, desc[UR10][R2.64+0xc] ;  /* 0x00000c0a02087981 */ /* 0x000ee2000c1e1900 */
[----:B------:R-:W-:Y:S01]  /*05c0*/  UIADD3 UR4, UPT, UPT, UR4, 0x4, URZ ;  /* 0x0000000404047890 */ /* 0x000fe2000fffe0ff */
[----:B--2---:R-:W-:-:S04]  /*05d0*/  FMNMX3 R4, R4, R7, R6, !PT ;  /* 0x0000000704047276 */ /* 0x004fc80007800006 */
[----:B---3--:R-:W-:-:S07]  /*05e0*/  FMNMX3 R4, R4, R9, R8, !PT ;  /* 0x0000000904047276 */ /* 0x008fce0007800008 */
.L_x_124:
[----:B------:R-:W-:Y:S05]  /*05f0*/  BRA.U !UP1, `(.L_x_120) ;  /* 0x0000000109287547 */ /* 0x000fea000b800000 */
[----:B------:R-:W0:Y:S01]  /*0600*/  LDC.64 R6, c[0x0][0x380] ;  /* 0x0000e000ff067b82 */ /* 0x000e220000000a00 */
[----:B------:R-:W-:Y:S01]  /*0610*/  IADD3 R9, PT, PT, R0, UR4, RZ ;  /* 0x0000000400097c10 */ /* 0x000fe2000fffe0ff */
[----:B------:R-:W-:-:S12]  /*0620*/  UIADD3 UR5, UPT, UPT, -UR5, URZ, URZ ;  /* 0x000000ff05057290 */ /* 0x000fd8000fffe1ff */
.L_x_125:
[----:B0-----:R-:W-:-:S06]  /*0630*/  IMAD.WIDE R2, R9, 0x4, R6 ;  /* 0x0000000409027825 */ /* 0x001fcc00078e0206 */
[----:B------:R-:W2:Y:S01]  /*0640*/  LDG.E R3, desc[UR10][R2.64] ;  /* 0x0000000a02037981 */ /* 0x000ea2000c1e1900 */
[----:B------:R-:W-:Y:S01]  /*0650*/  UIADD3 UR5, UPT, UPT, UR5, 0x1, URZ ;  /* 0x0000000105057890 */ /* 0x000fe2000fffe0ff */
[----:B------:R-:W-:-:S03]  /*0660*/  IADD3 R9, PT, PT, R9, 0x1, RZ ;  /* 0x0000000109097810 */ /* 0x000fc60007ffe0ff */
[----:B------:R-:W-:Y:S01]  /*0670*/  UISETP.NE.AND UP0, UPT, UR5, URZ, UPT ;  /* 0x000000ff0500728c */ /* 0x000fe2000bf05270 */
[----:B--2---:R-:W-:-:S08]  /*0680*/  FMNMX R4, R3, R4, !PT ;  /* 0x0000000403047209 */ /* 0x004fd00007800000 */
[----:B------:R-:W-:Y:S05]  /*0690*/  BRA.U UP0, `(.L_x_125) ;  /* 0xfffffffd00e47547 */ /* 0x000fea000b83ffff */
.L_x_120:
[----:B------:R-:W0:Y:S01]  /*06a0*/  LDCU UR5, c[0x0][0x394] ;  /* 0x00007280ff0577ac */ /* 0x000e220008000800 */
[----:B------:R-:W-:Y:S01]  /*06b0*/  HFMA2 R3, -RZ, RZ, 0, 0 ;  /* 0x00000000ff037431 */ /* 0x000fe200000001ff */
[----:B0-----:R-:W-:-:S09]  /*06c0*/  UISETP.GE.AND UP0, UPT, UR5, 0x1, UPT ;  /* 0x000000010500788c */ /* 0x001fd2000bf06270 */
[----:B------:R-:W-:Y:S05]  /*06d0*/  BRA.U !UP0, `(.L_x_126) ;  /* 0x0000000d08287547 */ /* 0x000fea000b800000 */
[----:B------:R-:W-:Y:S02]  /*06e0*/  UISETP.GE.U32.AND UP1, UPT, UR5, 0x8, UPT ;  /* 0x000000080500788c */ /* 0x000fe4000bf26070 */
[----:B------:R-:W-:Y:S01]  /*06f0*/  IMAD R0, R5, UR5, RZ ;  /* 0x0000000505007c24 */ /* 0x000fe2000f8e02ff */
[----:B------:R-:W-:Y:S01]  /*0700*/  ULOP3.LUT UR9, UR5, 0x7, URZ, 0xc0, !UPT ;  /* 0x0000000705097892 */ /* 0x000fe2000f8ec0ff */
[----:B------:R-:W-:Y:S01]  /*0710*/  MOV R3, RZ ;  /* 0x000000ff00037202 */ /* 0x000fe20000000f00 */
[----:B------:R-:W-:Y:S02]  /*0720*/  UMOV UR4, URZ ;  /* 0x000000ff00047c82 */ /* 0x000fe40008000000 */
[----:B------:R-:W-:Y:S02]  /*0730*/  UISETP.NE.AND UP0, UPT, UR9, URZ, UPT ;  /* 0x000000ff0900728c */ /* 0x000fe4000bf05270 */
[----:B------:R-:W-:Y:S09]  /*0740*/  BRA.U !UP1, `(.L_x_127) ;  /* 0x0000000509807547 */ /* 0x000ff2000b800000 */
[----:B------:R-:W0:Y:S01]  /*0750*/  LDCU.64 UR6, c[0x0][0x380] ;  /* 0x00007000ff0677ac */ /* 0x000e220008000a00 */
[----:B------:R-:W-:Y:S02]  /*0760*/  MOV R3, RZ ;  /* 0x000000ff00037202 */ /* 0x000fe40000000f00 */
[----:B------:R-:W-:Y:S01]  /*0770*/  MOV R2, R0 ;  /* 0x0000000000027202 */ /* 0x000fe20000000f00 */
[----:B------:R-:W-:-:S04]  /*0780*/  ULOP3.LUT UR4, UR5, 0x7ffffff8, URZ, 0xc0, !UPT ;  /* 0x7ffffff805047892 */ /* 0x000fc8000f8ec0ff */
[----:B------:R-:W-:Y:S02]  /*0790*/  UIADD3 UR8, UPT, UPT, -UR4, URZ, URZ ;  /* 0x000000ff04087290 */ /* 0x000fe4000fffe1ff */
[----:B0-----:R-:W-:-:S04]  /*07a0*/  UIADD3 UR5, UP1, UPT, UR6, 0x10, URZ ;  /* 0x0000001006057890 */ /* 0x001fc8000ff3e0ff */
[----:B------:R-:W-:-:S12]  /*07b0*/  UIADD3.X UR6, UPT, UPT, URZ, UR7, URZ, UP1, !UPT ;  /* 0x00000007ff067290 */ /* 0x000fd80008ffe4ff */
.L_x_128:
[----:B------:R-:W-:Y:S02]  /*07c0*/  MOV R22, UR5 ;  /* 0x0000000500167c02 */ /* 0x000fe40008000f00 */
[----:B------:R-:W-:-:S03]  /*07d0*/  MOV R23, UR6 ;  /* 0x0000000600177c02 */ /* 0x000fc60008000f00 */
[----:B------:R-:W-:-:S05]  /*07e0*/  IMAD.WIDE R22, R2, 0x4, R22 ;  /* 0x0000000402167825 */ /* 0x000fca00078e0216 */
[----:B------:R-:W2:Y:S04]  /*07f0*/  LDG.E R7, desc[UR10][R22.64+-0x10] ;  /* 0xfffff00a16077981 */ /* 0x000ea8000c1e1900 */
[----:B------:R-:W3:Y:S04]  /*0800*/  LDG.E R13, desc[UR10][R22.64+-0xc] ;  /* 0xfffff40a160d7981 */ /* 0x000ee8000c1e1900 */
[----:B------:R-:W4:Y:S04]  /*0810*/  LDG.E R21, desc[UR10][R22.64+-0x8] ;  /* 0xfffff80a16157981 */ /* 0x000f28000c1e1900 */
[----:B------:R-:W5:Y:S04]  /*0820*/  LDG.E R27, desc[UR10][R22.64+-0x4] ;  /* 0xfffffc0a161b7981 */ /* 0x000f68000c1e1900 */
[----:B------:R-:W5:Y:S04]  /*0830*/  LDG.E R11, desc[UR10][R22.64] ;  /* 0x0000000a160b7981 */ /* 0x000f68000c1e1900 */
[----:B------:R-:W5:Y:S04]  /*0840*/  LDG.E R19, desc[UR10][R22.64+0x4] ;  /* 0x0000040a16137981 */ /* 0x000f68000c1e1900 */
[----:B------:R-:W5:Y:S04]  /*0850*/  LDG.E R17, desc[UR10][R22.64+0x8] ;  /* 0x0000080a16117981 */ /* 0x000f68000c1e1900 */
[----:B------:R5:W5:Y:S01]  /*0860*/  LDG.E R15, desc[UR10][R22.64+0xc] ;  /* 0x00000c0a160f7981 */ /* 0x000b62000c1e1900 */
[----:B------:R-:W-:Y:S01]  /*0870*/  HFMA2 R8, -RZ, RZ, 0.96630859375, -0.0022525787353515625 ;  /* 0x3bbb989dff087431 */ /* 0x000fe200000001ff */
[----:B------:R-:W-:Y:S01]  /*0880*/  MOV R10, 0x437c0000 ;  /* 0x437c0000000a7802 */ /* 0x000fe20000000f00 */
[----:B------:R-:W-:Y:S01]  /*0890*/  UIADD3 UR8, UPT, UPT, UR8, 0x8, URZ ;  /* 0x0000000808087890 */ /* 0x000fe2000fffe0ff */
[----:B------:R-:W-:-:S03]  /*08a0*/  IADD3 R2, PT, PT, R2, 0x8, RZ ;  /* 0x0000000802027810 */ /* 0x000fc60007ffe0ff */
[----:B------:R-:W-:Y:S01]  /*08b0*/  UISETP.NE.AND UP1, UPT, UR8, URZ, UPT ;  /* 0x000000ff0800728c */ /* 0x000fe2000bf25270 */
[----:B--2---:R-:W-:-:S04]  /*08c0*/  FADD R7, R7, -R4 ;  /* 0x8000000407077221 */ /* 0x004fc80000000000 */
[----:B------:R-:W-:Y:S01]  /*08d0*/  FFMA.SAT R9, R7, R8, 0.5 ;  /* 0x3f00000007097423 */ /* 0x000fe20000002008 */
[----:B---3--:R-:W-:-:S03]  /*08e0*/  FADD R13, R13, -R4 ;  /* 0x800000040d0d7221 */ /* 0x008fc60000000000 */
[----:B------:R-:W-:Y:S01]  /*08f0*/  FFMA.RM R9, R9, R10, 12582913 ;  /* 0x4b40000109097423 */ /* 0x000fe2000000400a */
[----:B------:R-:W-:Y:S01]  /*0900*/  FFMA.SAT R25, R13, R8, 0.5 ;  /* 0x3f0000000d197423 */ /* 0x000fe20000002008 */
[--C-:B----4-:R-:W-:Y:S02]  /*0910*/  FADD R21, R21, -R4.reuse ;  /* 0x8000000415157221 */ /* 0x110fe40000000000 */
[----:B------:R-:W-:Y:S01]  /*0920*/  FADD R12, R9, -12583039 ;  /* 0xcb40007f090c7421 */ /* 0x000fe20000000000 */
[----:B-----5:R-:W-:Y:S01]  /*0930*/  FADD R23, R27, -R4 ;  /* 0x800000041b177221 */ /* 0x020fe20000000000 */
[----:B------:R-:W-:Y:S01]  /*0940*/  FFMA.RM R6, R25, R10, 12582913 ;  /* 0x4b40000119067423 */ /* 0x000fe2000000400a */
[-C--:B------:R-:W-:Y:S01]  /*0950*/  FFMA.SAT R25, R21, R8.reuse, 0.5 ;  /* 0x3f00000015197423 */ /* 0x080fe20000002008 */
[----:B------:R-:W-:Y:S01]  /*0960*/  FFMA R12, R7, 1.4426950216293334961, -R12 ;  /* 0x3fb8aa3b070c7823 */ /* 0x000fe2000000080c */
[----:B------:R-:W-:Y:S01]  /*0970*/  FFMA.SAT R27, R23, R8, 0.5 ;  /* 0x3f000000171b7423 */ /* 0x000fe20000002008 */
[----:B------:R-:W-:-:S02]  /*0980*/  FADD R14, R6, -12583039 ;  /* 0xcb40007f060e7421 */ /* 0x000fc40000000000 */
[----:B------:R-:W-:Y:S01]  /*0990*/  FFMA R12, R7, 1.925963033500011079e-08, R12 ;  /* 0x32a57060070c7823 */ /* 0x000fe2000000000c */
[-C--:B------:R-:W-:Y:S01]  /*09a0*/  FFMA.RM R7, R25, R10.reuse, 12582913 ;  /* 0x4b40000119077423 */ /* 0x080fe2000000400a */
[----:B------:R-:W-:Y:S01]  /*09b0*/  FADD R25, R11, -R4 ;  /* 0x800000040b197221 */ /* 0x000fe20000000000 */
[----:B------:R-:W-:Y:S01]  /*09c0*/  FFMA.RM R11, R27, R10, 12582913 ;  /* 0x4b4000011b0b7423 */ /* 0x000fe2000000400a */
[----:B------:R-:W-:Y:S01]  /*09d0*/  FFMA R14, R13, 1.4426950216293334961, -R14 ;  /* 0x3fb8aa3b0d0e7823 */ /* 0x000fe2000000080e */
[----:B------:R-:W-:Y:S01]  /*09e0*/  FADD R16, R7, -12583039 ;  /* 0xcb40007f07107421 */ /* 0x000fe20000000000 */
[----:B------:R-:W-:Y:S01]  /*09f0*/  FFMA.SAT R29, R25, R8, 0.5 ;  /* 0x3f000000191d7423 */ /* 0x000fe20000002008 */
[----:B------:R-:W-:Y:S01]  /*0a00*/  FADD R18, R11, -12583039 ;  /* 0xcb40007f0b127421 */ /* 0x000fe20000000000 */
[----:B------:R-:W-:Y:S01]  /*0a10*/  FFMA R13, R13, 1.925963033500011079e-08, R14 ;  /* 0x32a570600d0d7823 */ /* 0x000fe2000000000e */
[----:B------:R-:W-:Y:S01]  /*0a20*/  FADD R27, R19, -R4 ;  /* 0x80000004131b7221 */ /* 0x000fe20000000000 */
[----:B------:R-:W-:Y:S01]  /*0a30*/  FFMA.RM R14, R29, R10, 12582913 ;  /* 0x4b4000011d0e7423 */ /* 0x000fe2000000400a */
[----:B------:R-:W-:Y:S01]  /*0a40*/  FFMA R18, R23, 1.4426950216293334961, -R18 ;  /* 0x3fb8aa3b17127823 */ /* 0x000fe20000000812 */
[----:B------:R-:W0:Y:S01]  /*0a50*/  MUFU.EX2 R12, R12 ;  /* 0x0000000c000c7308 */ /* 0x000e220000000800 */
[----:B------:R-:W-:Y:S01]  /*0a60*/  FFMA R16, R21, 1.4426950216293334961, -R16 ;  /* 0x3fb8aa3b15107823 */ /* 0x000fe20000000810 */
[----:B------:R-:W-:Y:S01]  /*0a70*/  FADD R20, R14, -12583039 ;  /* 0xcb40007f0e147421 */ /* 0x000fe20000000000 */
[----:B------:R-:W-:Y:S01]  /*0a80*/  FFMA R18, R23, 1.925963033500011079e-08, R18 ;  /* 0x32a5706017127823 */ /* 0x000fe20000000012 */
[----:B------:R-:W-:Y:S01]  /*0a90*/  FFMA.SAT R19, R27, R8, 0.5 ;  /* 0x3f0000001b137423 */ /* 0x000fe20000002008 */
[----:B------:R-:W-:Y:S01]  /*0aa0*/  FADD R23, R17, -R4 ;  /* 0x8000000411177221 */ /* 0x000fe20000000000 */
[----:B------:R-:W-:Y:S01]  /*0ab0*/  FFMA R16, R21, 1.925963033500011079e-08, R16 ;  /* 0x32a5706015107823 */ /* 0x000fe20000000010 */
[----:B------:R-:W-:Y:S01]  /*0ac0*/  FFMA R20, R25, 1.4426950216293334961, -R20 ;  /* 0x3fb8aa3b19147823 */ /* 0x000fe20000000814 */
[----:B------:R-:W-:Y:S01]  /*0ad0*/  FFMA.RM R17, R19, R10, 12582913 ;  /* 0x4b40000113117423 */ /* 0x000fe2000000400a */
[----:B------:R-:W-:Y:S01]  /*0ae0*/  FFMA.SAT R29, R23, R8, 0.5 ;  /* 0x3f000000171d7423 */ /* 0x000fe20000002008 */
[----:B------:R-:W-:Y:S01]  /*0af0*/  FADD R21, R15, -R4 ;  /* 0x800000040f157221 */ /* 0x000fe20000000000 */
[----:B------:R-:W1:Y:S01]  /*0b00*/  MUFU.EX2 R13, R13 ;  /* 0x0000000d000d7308 */ /* 0x000e620000000800 */
[----:B------:R-:W-:Y:S01]  /*0b10*/  FFMA R19, R25, 1.925963033500011079e-08, R20 ;  /* 0x32a5706019137823 */ /* 0x000fe20000000014 */
[----:B------:R-:W-:Y:S01]  /*0b20*/  FADD R22, R17, -12583039 ;  /* 0xcb40007f11167421 */ /* 0x000fe20000000000 */
[----:B------:R-:W-:Y:S01]  /*0b30*/  FFMA.RM R15, R29, R10, 12582913 ;  /* 0x4b4000011d0f7423 */ /* 0x000fe2000000400a */
[----:B------:R-:W-:Y:S01]  /*0b40*/  FFMA.SAT R25, R21, R8, 0.5 ;  /* 0x3f00000015197423 */ /* 0x000fe20000002008 */
[----:B------:R-:W-:Y:S01]  /*0b50*/  SHF.L.U32 R20, R9, 0x17, RZ ;  /* 0x0000001709147819 */ /* 0x000fe200000006ff */
[----:B------:R-:W-:Y:S01]  /*0b60*/  FFMA R22, R27, 1.4426950216293334961, -R22 ;  /* 0x3fb8aa3b1b167823 */ /* 0x000fe20000000816 */
[----:B------:R-:W-:Y:S01]  /*0b70*/  FADD R24, R15, -12583039 ;  /* 0xcb40007f0f187421 */ /* 0x000fe20000000000 */
[----:B------:R-:W2:Y:S01]  /*0b80*/  MUFU.EX2 R16, R16 ;  /* 0x0000001000107308 */ /* 0x000ea20000000800 */
[----:B------:R-:W-:Y:S01]  /*0b90*/  FFMA.RM R10, R25, R10, 12582913 ;  /* 0x4b400001190a7423 */ /* 0x000fe2000000400a */
[----:B0-----:R-:W-:Y:S01]  /*0ba0*/  FFMA R12, R20, R12, R3 ;  /* 0x0000000c140c7223 */ /* 0x001fe20000000003 */
[----:B------:R-:W-:Y:S01]  /*0bb0*/  FFMA R8, R27, 1.925963033500011079e-08, R22 ;  /* 0x32a570601b087823 */ /* 0x000fe20000000016 */
[----:B------:R-:W-:Y:S01]  /*0bc0*/  FFMA R24, R23, 1.4426950216293334961, -R24 ;  /* 0x3fb8aa3b17187823 */ /* 0x000fe20000000818 */
[----:B------:R-:W-:Y:S01]  /*0bd0*/  FADD R20, R10, -12583039 ;  /* 0xcb40007f0a147421 */ /* 0x000fe20000000000 */
[----:B------:R-:W-:-:S02]  /*0be0*/  SHF.L.U32 R9, R6, 0x17, RZ ;  /* 0x0000001706097819 */ /* 0x000fc400000006ff */
[----:B------:R-:W0:Y:S01]  /*0bf0*/  MUFU.EX2 R18, R18 ;  /* 0x0000001200127308 */ /* 0x000e220000000800 */
[----:B------:R-:W-:Y:S01]  /*0c00*/  FFMA R24, R23, 1.925963033500011079e-08, R24 ;  /* 0x32a5706017187823 */ /* 0x000fe20000000018 */
[----:B------:R-:W-:Y:S01]  /*0c10*/  FFMA R20, R21, 1.4426950216293334961, -R20 ;  /* 0x3fb8aa3b15147823 */ /* 0x000fe20000000814 */
[----:B------:R-:W-:Y:S01]  /*0c20*/  SHF.L.U32 R6, R7, 0x17, RZ ;  /* 0x0000001707067819 */ /* 0x000fe200000006ff */
[----:B-1----:R-:W-:Y:S01]  /*0c30*/  FFMA R9, R9, R13, R12 ;  /* 0x0000000d09097223 */ /* 0x002fe2000000000c */
[----:B------:R-:W-:Y:S01]  /*0c40*/  SHF.L.U32 R12, R11, 0x17, RZ ;  /* 0x000000170b0c7819 */ /* 0x000fe200000006ff */
[----:B------:R-:W-:Y:S01]  /*0c50*/  FFMA R20, R21, 1.925963033500011079e-08, R20 ;  /* 0x32a5706015147823 */ /* 0x000fe20000000014 */
[----:B------:R-:W-:Y:S01]  /*0c60*/  SHF.L.U32 R3, R14, 0x17, RZ ;  /* 0x000000170e037819 */ /* 0x000fe200000006ff */
[----:B------:R-:W1:Y:S01]  /*0c70*/  MUFU.EX2 R19, R19 ;  /* 0x0000001300137308 */ /* 0x000e620000000800 */
[----:B--2---:R-:W-:Y:S01]  /*0c80*/  FFMA R9, R6, R16, R9 ;  /* 0x0000001006097223 */ /* 0x004fe20000000009 */
[----:B------:R-:W-:-:S02]  /*0c90*/  SHF.L.U32 R6, R17, 0x17, RZ ;  /* 0x0000001711067819 */ /* 0x000fc400000006ff */
[----:B------:R-:W-:-:S04]  /*0ca0*/  SHF.L.U32 R10, R10, 0x17, RZ ;  /* 0x000000170a0a7819 */ /* 0x000fc800000006ff */
[----:B------:R-:W2:Y:S01]  /*0cb0*/  MUFU.EX2 R8, R8 ;  /* 0x0000000800087308 */ /* 0x000ea20000000800 */
[----:B0-----:R-:W-:-:S07]  /*0cc0*/  FFMA R12, R12, R18, R9 ;  /* 0x000000120c0c7223 */ /* 0x001fce0000000009 */
[----:B------:R-:W0:Y:S01]  /*0cd0*/  MUFU.EX2 R24, R24 ;  /* 0x0000001800187308 */ /* 0x000e220000000800 */
[----:B-1----:R-:W-:Y:S01]  /*0ce0*/  FFMA R3, R3, R19, R12 ;  /* 0x0000001303037223 */ /* 0x002fe2000000000c */
[----:B------:R-:W-:-:S06]  /*0cf0*/  SHF.L.U32 R12, R15, 0x17, RZ ;  /* 0x000000170f0c7819 */ /* 0x000fcc00000006ff */
[----:B------:R-:W1:Y:S01]  /*0d00*/  MUFU.EX2 R20, R20 ;  /* 0x0000001400147308 */ /* 0x000e620000000800 */
[----:B--2---:R-:W-:-:S04]  /*0d10*/  FFMA R3, R6, R8, R3 ;  /* 0x0000000806037223 */ /* 0x004fc80000000003 */
[----:B0-----:R-:W-:-:S04]  /*0d20*/  FFMA R3, R12, R24, R3 ;  /* 0x000000180c037223 */ /* 0x001fc80000000003 */
[----:B-1----:R-:W-:Y:S01]  /*0d30*/  FFMA R3, R10, R20, R3 ;  /* 0x000000140a037223 */ /* 0x002fe20000000003 */
[----:B------:R-:W-:Y:S06]  /*0d40*/  BRA.U UP1, `(.L_x_128) ;  /* 0xfffffff9019c7547 */ /* 0x000fec000b83ffff */
.L_x_127:
        /* <DEDUP_REMOVED lines=10> */
[----:B------:R-:W3:Y:S04]  /*0df0*/  LDG.E R11, desc[UR10][R8.64+0x4] ;  /* 0x0000040a080b7981 */ /* 0x000ee8000c1e1900 */
[----:B------:R-:W4:Y:S04]  /*0e00*/  LDG.E R13, desc[UR10][R8.64+0x8] ;  /* 0x0000080a080d7981 */ /* 0x000f28000c1e1900 */
[----:B------:R0:W5:Y:S01]  /*0e10*/  LDG.E R15, desc[UR10][R8.64+0xc] ;  /* 0x00000c0a080f7981 */ /* 0x000162000c1e1900 */
[----:B------:R-:W-:Y:S01]  /*0e20*/  HFMA2 R12, -RZ, RZ, 0.96630859375, -0.0022525787353515625 ;  /* 0x3bbb989dff0c7431 */ /* 0x000fe200000001ff */
[----:B------:R-:W-:Y:S01]  /*0e30*/  MOV R14, 0x437c0000 ;  /* 0x437c0000000e7802 */ /* 0x000fe20000000f00 */
[----:B------:R-:W-:Y:S01]  /*0e40*/  UIADD3 UR4, UPT, UPT, UR4, 0x4, URZ ;  /* 0x0000000404047890 */ /* 0x000fe2000fffe0ff */
[----:B--2---:R-:W-:-:S04]  /*0e50*/  FADD R7, R7, -R4 ;  /* 0x8000000407077221 */ /* 0x004fc80000000000 */
[----:B------:R-:W-:Y:S01]  /*0e60*/  FFMA.SAT R2, R7, R12, 0.5 ;  /* 0x3f00000007027423 */ /* 0x000fe2000000200c */
[----:B---3--:R-:W-:-:S03]  /*0e70*/  FADD R11, R11, -R4 ;  /* 0x800000040b0b7221 */ /* 0x008fc60000000000 */
[----:B------:R-:W-:Y:S01]  /*0e80*/  FFMA.RM R2, R2, R14, 12582913 ;  /* 0x4b40000102027423 */ /* 0x000fe2000000400e */
[----:B------:R-:W-:Y:S01]  /*0e90*/  FFMA.SAT R6, R11, R12, 0.5 ;  /* 0x3f0000000b067423 */ /* 0x000fe2000000200c */
[--C-:B----4-:R-:W-:Y:S02]  /*0ea0*/  FADD R13, R13, -R4.reuse ;  /* 0x800000040d0d7221 */ /* 0x110fe40000000000 */
[----:B------:R-:W-:Y:S01]  /*0eb0*/  FADD R10, R2, -12583039 ;  /* 0xcb40007f020a7421 */ /* 0x000fe20000000000 */
[----:B------:R-:W-:Y:S01]  /*0ec0*/  FFMA.RM R6, R6, R14, 12582913 ;  /* 0x4b40000106067423 */ /* 0x000fe2000000400e */
[----:B0-----:R-:W-:Y:S01]  /*0ed0*/  FFMA.SAT R9, R13, R12, 0.5 ;  /* 0x3f0000000d097423 */ /* 0x001fe2000000200c */
[----:B-----5:R-:W-:Y:S01]  /*0ee0*/  FADD R15, R15, -R4 ;  /* 0x800000040f0f7221 */ /* 0x020fe20000000000 */
[----:B------:R-:W-:Y:S01]  /*0ef0*/  FFMA R10, R7, 1.4426950216293334961, -R10 ;  /* 0x3fb8aa3b070a7823 */ /* 0x000fe2000000080a */
[----:B------:R-:W-:Y:S01]  /*0f00*/  FADD R8, R6, -12583039 ;  /* 0xcb40007f06087421 */ /* 0x000fe20000000000 */
[----:B------:R-:W-:-:S02]  /*0f10*/  SHF.L.U32 R2, R2, 0x17, RZ ;  /* 0x0000001702027819 */ /* 0x000fc400000006ff */
[----:B------:R-:W-:Y:S01]  /*0f20*/  FFMA R10, R7, 1.925963033500011079e-08, R10 ;  /* 0x32a57060070a7823 */ /* 0x000fe2000000000a */
[----:B------:R-:W-:Y:S01]  /*0f30*/  FFMA.RM R7, R9, R14, 12582913 ;  /* 0x4b40000109077423 */ /* 0x000fe2000000400e */
[----:B------:R-:W-:Y:S01]  /*0f40*/  FFMA R8, R11, 1.4426950216293334961, -R8 ;  /* 0x3fb8aa3b0b087823 */ /* 0x000fe20000000808 */
[----:B------:R-:W-:Y:S02]  /*0f50*/  FFMA.SAT R9, R15, R12, 0.5 ;  /* 0x3f0000000f097423 */ /* 0x000fe4000000200c */
[----:B------:R-:W-:Y:S01]  /*0f60*/  FADD R12, R7, -12583039 ;  /* 0xcb40007f070c7421 */ /* 0x000fe20000000000 */
[----:B------:R-:W-:Y:S01]  /*0f70*/  FFMA R8, R11, 1.925963033500011079e-08, R8 ;  /* 0x32a570600b087823 */ /* 0x000fe20000000008 */
[----:B------:R-:W-:Y:S01]  /*0f80*/  FFMA.RM R11, R9, R14, 12582913 ;  /* 0x4b400001090b7423 */ /* 0x000fe2000000400e */
[----:B------:R-:W0:Y:S01]  /*0f90*/  MUFU.EX2 R10, R10 ;  /* 0x0000000a000a7308 */ /* 0x000e220000000800 */
[----:B------:R-:W-:Y:S01]  /*0fa0*/  FFMA R12, R13, 1.4426950216293334961, -R12 ;  /* 0x3fb8aa3b0d0c7823 */ /* 0x000fe2000000080c */
[----:B------:R-:W-:Y:S01]  /*0fb0*/  SHF.L.U32 R9, R6, 0x17, RZ ;  /* 0x0000001706097819 */ /* 0x000fe200000006ff */
[----:B------:R-:W-:Y:S01]  /*0fc0*/  FADD R14, R11, -12583039 ;  /* 0xcb40007f0b0e7421 */ /* 0x000fe20000000000 */
[----:B------:R-:W-:Y:S01]  /*0fd0*/  SHF.L.U32 R7, R7, 0x17, RZ ;  /* 0x0000001707077819 */ /* 0x000fe200000006ff */
[----:B------:R-:W-:-:S02]  /*0fe0*/  FFMA R12, R13, 1.925963033500011079e-08, R12 ;  /* 0x32a570600d0c7823 */ /* 0x000fc4000000000c */
[C---:B------:R-:W-:Y:S01]  /*0ff0*/  FFMA R14, R15.reuse, 1.4426950216293334961, -R14 ;  /* 0x3fb8aa3b0f0e7823 */ /* 0x040fe2000000080e */
[----:B------:R-:W1:Y:S03]  /*1000*/  MUFU.EX2 R8, R8 ;  /* 0x0000000800087308 */ /* 0x000e660000000800 */
[----:B------:R-:W-:-:S05]  /*1010*/  FFMA R14, R15, 1.925963033500011079e-08, R14 ;  /* 0x32a570600f0e7823 */ /* 0x000fca000000000e */
[----:B------:R-:W2:Y:S01]  /*1020*/  MUFU.EX2 R12, R12 ;  /* 0x0000000c000c7308 */ /* 0x000ea20000000800 */
[----:B0-----:R-:W-:Y:S01]  /*1030*/  FFMA R2, R2, R10, R3 ;  /* 0x0000000a02027223 */ /* 0x001fe20000000003 */
[----:B------:R-:W-:-:S06]  /*1040*/  SHF.L.U32 R3, R11, 0x17, RZ ;  /* 0x000000170b037819 */ /* 0x000fcc00000006ff */
[----:B------:R-:W0:Y:S01]  /*1050*/  MUFU.EX2 R14, R14 ;  /* 0x0000000e000e7308 */ /* 0x000e220000000800 */
[----:B-1----:R-:W-:-:S04]  /*1060*/  FFMA R2, R9, R8, R2 ;  /* 0x0000000809027223 */ /* 0x002fc80000000002 */
[----:B--2---:R-:W-:-:S04]  /*1070*/  FFMA R2, R7, R12, R2 ;  /* 0x0000000c07027223 */ /* 0x004fc80000000002 */
[----:B0-----:R-:W-:-:S07]  /*1080*/  FFMA R3, R3, R14, R2 ;  /* 0x0000000e03037223 */ /* 0x001fce0000000002 */
.L_x_129:
[----:B------:R-:W-:Y:S05]  /*1090*/  BRA.U !UP1, `(.L_x_126) ;  /* 0x0000000109b87547 */ /* 0x000fea000b800000 */
[----:B------:R-:W-:Y:S02]  /*10a0*/  UISETP.NE.AND UP0, UPT, UR6, 0x1, UPT ;  /* 0x000000010600788c */ /* 0x000fe4000bf05270 */
[----:B------:R-:W-:-:S04]  /*10b0*/  ULOP3.LUT UR5, UR5, 0x1, URZ, 0xc0, !UPT ;  /* 0x0000000105057892 */ /* 0x000fc8000f8ec0ff */
[----:B------:R-:W-:-:S03]  /*10c0*/  UISETP.NE.U32.AND UP1, UPT, UR5, 0x1, UPT ;  /* 0x000000010500788c */ /* 0x000fc6000bf25070 */
[----:B------:R-:W-:Y:S08]  /*10d0*/  BRA.U !UP0, `(.L_x_130) ;  /* 0x0000000108687547 */ /* 0x000ff0000b800000 */
[----:B------:R-:W0:Y:S01]  /*10e0*/  LDC.64 R6, c[0x0][0x380] ;  /* 0x0000e000ff067b82 */ /* 0x000e220000000a00 */
[----:B------:R-:W-:-:S05]  /*10f0*/  IADD3 R9, PT, PT, R0, UR4, RZ ;  /* 0x0000000400097c10 */ /* 0x000fca000fffe0ff */
[----:B0-----:R-:W-:-:S05]  /*1100*/  IMAD.WIDE R6, R9, 0x4, R6 ;  /* 0x0000000409067825 */ /* 0x001fca00078e0206 */
[----:B------:R-:W2:Y:S04]  /*1110*/  LDG.E R9, desc[UR10][R6.64] ;  /* 0x0000000a06097981 */ /* 0x000ea8000c1e1900 */
[----:B------:R-:W3:Y:S01]  /*1120*/  LDG.E R13, desc[UR10][R6.64+0x4] ;  /* 0x0000040a060d7981 */ /* 0x000ee2000c1e1900 */
[----:B------:R-:W-:Y:S01]  /*1130*/  HFMA2 R2, -RZ, RZ, 0.96630859375, -0.0022525787353515625 ;  /* 0x3bbb989dff027431 */ /* 0x000fe200000001ff */
[----:B------:R-:W-:Y:S01]  /*1140*/  MOV R11, 0x437c0000 ;  /* 0x437c0000000b7802 */ /* 0x000fe20000000f00 */
[----:B------:R-:W-:Y:S01]  /*1150*/  UIADD3 UR4, UPT, UPT, UR4, 0x2, URZ ;  /* 0x0000000204047890 */ /* 0x000fe2000fffe0ff */
[----:B--2---:R-:W-:-:S04]  /*1160*/  FADD R9, R9, -R4 ;  /* 0x8000000409097221 */ /* 0x004fc80000000000 */
[----:B------:R-:W-:Y:S01]  /*1170*/  FFMA.SAT R8, R9, R2, 0.5 ;  /* 0x3f00000009087423 */ /* 0x000fe20000002002 */
[----:B---3--:R-:W-:-:S03]  /*1180*/  FADD R13, R13, -R4 ;  /* 0x800000040d0d7221 */ /* 0x008fc60000000000 */
[----:B------:R-:W-:Y:S01]  /*1190*/  FFMA.RM R8, R8, R11, 12582913 ;  /* 0x4b40000108087423 */ /* 0x000fe2000000400b */
[----:B------:R-:W-:-:S03]  /*11a0*/  FFMA.SAT R10, R13, R2, 0.5 ;  /* 0x3f0000000d0a7423 */ /* 0x000fc60000002002 */
[----:B------:R-:W-:Y:S01]  /*11b0*/  FADD R2, R8, -12583039 ;  /* 0xcb40007f08027421 */ /* 0x000fe20000000000 */
[----:B------:R-:W-:Y:S01]  /*11c0*/  FFMA.RM R10, R10, R11, 12582913 ;  /* 0x4b4000010a0a7423 */ /* 0x000fe2000000400b */
[----:B------:R-:W-:Y:S02]  /*11d0*/  SHF.L.U32 R8, R8, 0x17, RZ ;  /* 0x0000001708087819 */ /* 0x000fe400000006ff */
[C---:B------:R-:W-:Y:S01]  /*11e0*/  FFMA R2, R9.reuse, 1.4426950216293334961, -R2 ;  /* 0x3fb8aa3b09027823 */ /* 0x040fe20000000802 */
[C---:B------:R-:W-:Y:S01]  /*11f0*/  FADD R6, R10.reuse, -12583039 ;  /* 0xcb40007f0a067421 */ /* 0x040fe20000000000 */
[----:B------:R-:W-:Y:S02]  /*1200*/  SHF.L.U32 R10, R10, 0x17, RZ ;  /* 0x000000170a0a7819 */ /* 0x000fe400000006ff */
[----:B------:R-:W-:Y:S01]  /*1210*/  FFMA R2, R9, 1.925963033500011079e-08, R2 ;  /* 0x32a5706009027823 */ /* 0x000fe20000000002 */
[----:B------:R-:W-:-:S04]  /*1220*/  FFMA R6, R13, 1.4426950216293334961, -R6 ;  /* 0x3fb8aa3b0d067823 */ /* 0x000fc80000000806 */
[----:B------:R-:W-:Y:S01]  /*1230*/  FFMA R6, R13, 1.925963033500011079e-08, R6 ;  /* 0x32a570600d067823 */ /* 0x000fe20000000006 */
[----:B------:R-:W0:Y:S08]  /*1240*/  MUFU.EX2 R2, R2 ;  /* 0x0000000200027308 */ /* 0x000e300000000800 */
[----:B------:R-:W1:Y:S01]  /*1250*/  MUFU.EX2 R6, R6 ;  /* 0x0000000600067308 */ /* 0x000e620000000800 */
[----:B0-----:R-:W-:-:S04]  /*1260*/  FFMA R3, R8, R2, R3 ;  /* 0x0000000208037223 */ /* 0x001fc80000000003 */
[----:B-1----:R-:W-:-:S07]  /*1270*/  FFMA R3, R10, R6, R3 ;  /* 0x000000060a037223 */ /* 0x002fce0000000003 */
.L_x_130:
[----:B------:R-:W-:Y:S05]  /*1280*/  BRA.U UP1, `(.L_x_126) ;  /* 0x00000001013c7547 */ /* 0x000fea000b800000 */
[----:B------:R-:W0:Y:S01]  /*1290*/  LDC.64 R6, c[0x0][0x380] ;  /* 0x0000e000ff067b82 */ /* 0x000e220000000a00 */
[----:B------:R-:W-:-:S05]  /*12a0*/  IADD3 R9, PT, PT, R0, UR4, RZ ;  /* 0x0000000400097c10 */ /* 0x000fca000fffe0ff */
[----:B0-----:R-:W-:-:S06]  /*12b0*/  IMAD.WIDE R6, R9, 0x4, R6 ;  /* 0x0000000409067825 */ /* 0x001fcc00078e0206 */
[----:B------:R-:W2:Y:S01]  /*12c0*/  LDG.E R7, desc[UR10][R6.64] ;  /* 0x0000000a06077981 */ /* 0x000ea2000c1e1900 */
[----:B------:R-:W-:Y:S01]  /*12d0*/  HFMA2 R9, -RZ, RZ, 0.96630859375, -0.0022525787353515625 ;  /* 0x3bbb989dff097431 */ /* 0x000fe200000001ff */
[----:B------:R-:W-:Y:S01]  /*12e0*/  MOV R11, 0x437c0000 ;  /* 0x437c0000000b7802 */ /* 0x000fe20000000f00 */
[----:B--2---:R-:W-:-:S04]  /*12f0*/  FADD R0, R7, -R4 ;  /* 0x8000000407007221 */ /* 0x004fc80000000000 */
        /* <DEDUP_REMOVED lines=8> */
.L_x_126:
        /* <DEDUP_REMOVED lines=16> */
.L_x_148:
        /* <DEDUP_REMOVED lines=30> */
[----:B------:R-:W-:Y:S05]  /*1660*/  CALL.REL.NOINC `($__internal_3_$__cuda_sm3x_div_rn_noftz_f32_slowpath) ;  /* 0x0000001800447944 */ /* 0x000fea0003c00000 */
[----:B------:R-:W-:-:S07]  /*1670*/  MOV R9, R7 ;  /* 0x0000000700097202 */ /* 0x000fce0000000f00 */
.L_x_133:
[----:B------:R-:W-:Y:S05]  /*1680*/  BSYNC.RECONVERGENT B2 ;  /* 0x0000000000027941 */ /* 0x000fea0003800200 */
.L_x_132:
        /* <DEDUP_REMOVED lines=24> */
[----:B------:R-:W-:Y:S05]  /*1810*/  CALL.REL.NOINC `($__internal_3_$__cuda_sm3x_div_rn_noftz_f32_slowpath) ;  /* 0x0000001400d87944 */ /* 0x000fea0003c00000 */
.L_x_135:
[----:B------:R-:W-:Y:S05]  /*1820*/  BSYNC.RECONVERGENT B2 ;  /* 0x0000000000027941 */ /* 0x000fea0003800200 */
.L_x_134:
        /* <DEDUP_REMOVED lines=25> */
.L_x_137:
[----:B------:R-:W-:Y:S05]  /*19c0*/  BSYNC.RECONVERGENT B2 ;  /* 0x0000000000027941 */ /* 0x000fea0003800200 */
.L_x_136:
        /* <DEDUP_REMOVED lines=25> */
.L_x_139:
[----:B------:R-:W-:Y:S05]  /*1b60*/  BSYNC.RECONVERGENT B2 ;  /* 0x0000000000027941 */ /* 0x000fea0003800200 */
.L_x_138:
        /* <DEDUP_REMOVED lines=25> */
.L_x_141:
[----:B------:R-:W-:Y:S05]  /*1d00*/  BSYNC.RECONVERGENT B2 ;  /* 0x0000000000027941 */ /* 0x000fea0003800200 */
.L_x_140:
        /* <DEDUP_REMOVED lines=25> */
.L_x_143:
[----:B------:R-:W-:Y:S05]  /*1ea0*/  BSYNC.RECONVERGENT B2 ;  /* 0x0000000000027941 */ /* 0x000fea0003800200 */
.L_x_142:
        /* <DEDUP_REMOVED lines=25> */
.L_x_145:
[----:B------:R-:W-:Y:S05]  /*2040*/  BSYNC.RECONVERGENT B2 ;  /* 0x0000000000027941 */ /* 0x000fea0003800200 */
.L_x_144:
        /* <DEDUP_REMOVED lines=25> */
.L_x_147:
[----:B------:R-:W-:Y:S05]  /*21e0*/  BSYNC.RECONVERGENT B2 ;  /* 0x0000000000027941 */ /* 0x000fea0003800200 */
.L_x_146:
[----:B------:R0:W-:Y:S01]  /*21f0*/  STG.E desc[UR10][R10.64+0xc], R7 ;  /* 0x00000c070a007986 */ /* 0x0001e2000c10190a */
[----:B------:R-:W-:Y:S01]  /*2200*/  IADD3 R18, PT, PT, R18, 0x8, RZ ;  /* 0x0000000812127810 */ /* 0x000fe20007ffe0ff */
[----:B------:R-:W-:Y:S06]  /*2210*/  @P2 BRA `(.L_x_148) ;  /* 0xfffffff000982947 */ /* 0x000fec000383ffff */
.L_x_131:
        /* <DEDUP_REMOVED lines=33> */
.L_x_151:
[----:B------:R-:W-:Y:S05]  /*2430*/  BSYNC.RECONVERGENT B2 ;  /* 0x0000000000027941 */ /* 0x000fea0003800200 */
.L_x_150:
        /* <DEDUP_REMOVED lines=27> */
.L_x_153:
[----:B------:R-:W-:Y:S05]  /*25f0*/  BSYNC.RECONVERGENT B2 ;  /* 0x0000000000027941 */ /* 0x000fea0003800200 */
.L_x_152:
        /* <DEDUP_REMOVED lines=25> */
.L_x_155:
[----:B------:R-:W-:Y:S05]  /*2790*/  BSYNC.RECONVERGENT B2 ;  /* 0x0000000000027941 */ /* 0x000fea0003800200 */
.L_x_154:
        /* <DEDUP_REMOVED lines=25> */
.L_x_157:
[----:B------:R-:W-:Y:S05]  /*2930*/  BSYNC.RECONVERGENT B2 ;  /* 0x0000000000027941 */ /* 0x000fea0003800200 */
.L_x_156:
[----:B------:R1:W-:Y:S01]  /*2940*/  STG.E desc[UR10][R10.64+0xc], R7 ;  /* 0x00000c070a007986 */ /* 0x0003e2000c10190a */
[----:B------:R-:W-:-:S07]  /*2950*/  IADD3 R6, PT, PT, R6, 0x4, RZ ;  /* 0x0000000406067810 */ /* 0x000fce0007ffe0ff */
.L_x_149:
        /* <DEDUP_REMOVED lines=31> */
.L_x_160:
[----:B------:R-:W-:Y:S05]  /*2b50*/  BSYNC.RECONVERGENT B2 ;  /* 0x0000000000027941 */ /* 0x000fea0003800200 */
.L_x_159:
        /* <DEDUP_REMOVED lines=27> */
.L_x_162:
[----:B------:R-:W-:Y:S05]  /*2d10*/  BSYNC.RECONVERGENT B2 ;  /* 0x0000000000027941 */ /* 0x000fea0003800200 */
.L_x_161:
[----:B------:R2:W-:Y:S01]  /*2d20*/  STG.E desc[UR10][R10.64+0x4], R7 ;  /* 0x000004070a007986 */ /* 0x0005e2000c10190a */
[----:B------:R-:W-:-:S07]  /*2d30*/  IADD3 R6, PT, PT, R6, 0x2, RZ ;  /* 0x0000000206067810 */ /* 0x000fce0007ffe0ff */
.L_x_158:
        /* <DEDUP_REMOVED lines=31> */
.L_x_164:
[----:B------:R-:W-:Y:S05]  /*2f30*/  BSYNC.RECONVERGENT B2 ;  /* 0x0000000000027941 */ /* 0x000fea0003800200 */
.L_x_163:
[----:B------:R-:W0:Y:S02]  /*2f40*/  LDC.64 R2, c[0x0][0x388] ;  /* 0x0000e200ff027b82 */ /* 0x000e240000000a00 */
[----:B0-----:R-:W-:-:S05]  /*2f50*/  IMAD.WIDE R2, R5, 0x4, R2 ;  /* 0x0000000405027825 */ /* 0x001fca00078e0202 */
[----:B------:R-:W-:Y:S01]  /*2f60*/  STG.E desc[UR10][R2.64], R7 ;  /* 0x0000000702007986 */ /* 0x000fe2000c10190a */
[----:B------:R-:W-:Y:S05]  /*2f70*/  EXIT ;  /* 0x000000000000794d */ /* 0x000fea0003800000 */
        .weak           $__internal_3_$__cuda_sm3x_div_rn_noftz_f32_slowpath
        .type           $__internal_3_$__cuda_sm3x_div_rn_noftz_f32_slowpath,@function
        .size           $__internal_3_$__cuda_sm3x_div_rn_noftz_f32_slowpath,(.L_x_180 - $__internal_3_$__cuda_sm3x_div_rn_noftz_f32_slowpath)
$__internal_3_$__cuda_sm3x_div_rn_noftz_f32_slowpath:
        /* <DEDUP_REMOVED lines=35> */
.L_x_166:
        /* <DEDUP_REMOVED lines=51> */
.L_x_173:
[----:B------:R-:W-:-:S04]  /*34e0*/  LOP3.LUT R0, R0, 0x80000000, RZ, 0xc0, !PT ;  /* 0x8000000000007812 */ /* 0x000fc800078ec0ff */
[----:B------:R-:W-:Y:S01]  /*34f0*/  LOP3.LUT R0, R0, 0x7f800000, RZ, 0xfc, !PT ;  /* 0x7f80000000007812 */ /* 0x000fe200078efcff */
[----:B------:R-:W-:Y:S06]  /*3500*/  BRA `(.L_x_174) ;  /* 0x0000000000047947 */ /* 0x000fec0003800000 */
.L_x_172:
[----:B------:R-:W-:-:S07]  /*3510*/  LEA R0, R9, R0, 0x17 ;  /* 0x0000000009007211 */ /* 0x000fce00078eb8ff */
.L_x_174:
[----:B------:R-:W-:Y:S05]  /*3520*/  BSYNC.RECONVERGENT B1 ;  /* 0x0000000000017941 */ /* 0x000fea0003800200 */
.L_x_171:
[----:B------:R-:W-:Y:S05]  /*3530*/  BRA `(.L_x_175) ;  /* 0x0000000000207947 */ /* 0x000fea0003800000 */
.L_x_170:
[----:B------:R-:W-:-:S04]  /*3540*/  LOP3.LUT R0, R17, 0x80000000, R0, 0x48, !PT ;  /* 0x8000000011007812 */ /* 0x000fc800078e4800 */
[----:B------:R-:W-:Y:S01]  /*3550*/  LOP3.LUT R0, R0, 0x7f800000, RZ, 0xfc, !PT ;  /* 0x7f80000000007812 */ /* 0x000fe200078efcff */
[----:B------:R-:W-:Y:S06]  /*3560*/  BRA `(.L_x_175) ;  /* 0x0000000000147947 */ /* 0x000fec0003800000 */
.L_x_169:
[----:B------:R-:W-:Y:S01]  /*3570*/  LOP3.LUT R0, R17, 0x80000000, R0, 0x48, !PT ;  /* 0x8000000011007812 */ /* 0x000fe200078e4800 */
[----:B------:R-:W-:Y:S06]  /*3580*/  BRA `(.L_x_175) ;  /* 0x00000000000c7947 */ /* 0x000fec0003800000 */
.L_x_168:
[----:B------:R-:W0:Y:S01]  /*3590*/  MUFU.RSQ R0, -QNAN ;  /* 0xffc0000000007908 */ /* 0x000e220000001400 */
[----:B------:R-:W-:Y:S05]  /*35a0*/  BRA `(.L_x_175) ;  /* 0x0000000000047947 */ /* 0x000fea0003800000 */
.L_x_167:
[----:B------:R-:W-:-:S07]  /*35b0*/  FADD.FTZ R0, R0, R3 ;  /* 0x0000000300007221 */ /* 0x000fce0000010000 */
.L_x_175:
[----:B------:R-:W-:Y:S05]  /*35c0*/  BSYNC.RECONVERGENT B0 ;  /* 0x0000000000007941 */ /* 0x000fea0003800200 */
.L_x_165:
[----:B------:R-:W-:Y:S01]  /*35d0*/  HFMA2 R9, -RZ, RZ, 0, 0 ;  /* 0x00000000ff097431 */ /* 0x000fe200000001ff */
[----:B------:R-:W-:Y:S02]  /*35e0*/  MOV R8, R2 ;  /* 0x0000000200087202 */ /* 0x000fe40000000f00 */
[----:B0-----:R-:W-:Y:S02]  /*35f0*/  MOV R7, R0 ;  /* 0x0000000000077202 */ /* 0x001fe40000000f00 */
[----:B------:R-:W-:Y:S05]  /*3600*/  RET.REL.NODEC R8 `(_Z20naive_softmax_kernelPfS_ii) ;  /* 0xffffffc8087c7950 */ /* 0x000fea0003c3ffff */
.L_x_176:
        /* <DEDUP_REMOVED lines=15> */
.L_x_180:


//--------------------- .nv.shared._Z26optimized_softmax_kernel_2PfS_ii --------------------------
	.section	.nv.shared._Z26optimized_softmax_kernel_2PfS_ii,"aw",@nobits
	.sectionflags	@""
	.align	4
.nv.shared._Z26optimized_softmax_kernel_2PfS_ii:
	.zero		5120


//--------------------- .nv.shared.reserved.0     --------------------------
	.section	.nv.shared.reserved.0,"aw",@nobits
	.weak		__nv_reservedSMEM_offset_0_alias
	.size		__nv_reservedSMEM_offset_0_alias, 0, 64
	.other		__nv_reservedSMEM_offset_0_alias,@"STO_CUDA_RESERVED_SHARED STV_DEFAULT"
__nv_reservedSMEM_offset_0_alias:
	.zero		0
	.zero		64


//--------------------- .nv.shared._Z24optimized_softmax_kernelPfS_ii --------------------------
	.section	.nv.shared._Z24optimized_softmax_kernelPfS_ii,"aw",@nobits
	.sectionflags	@""
	.align	4
.nv.shared._Z24optimized_softmax_kernelPfS_ii:
	.zero		5120


//--------------------- .nv.constant0._Z26optimized_softmax_kernel_2PfS_ii --------------------------
	.section	.nv.constant0._Z26optimized_softmax_kernel_2PfS_ii,"a",@progbits
	.sectionflags	@""
	.align	4
.nv.constant0._Z26optimized_softmax_kernel_2PfS_ii:
	.zero		920


//--------------------- .nv.constant0._Z24optimized_softmax_kernelPfS_ii --------------------------
	.section	.nv.constant0._Z24optimized_softmax_kernelPfS_ii,"a",@progbits
	.sectionflags	@""
	.align	4
.nv.constant0._Z24optimized_softmax_kernelPfS_ii:
	.zero		920


//--------------------- .nv.constant0._Z21online_softmax_kernelPfS_ii --------------------------
	.section	.nv.constant0._Z21online_softmax_kernelPfS_ii,"a",@progbits
	.sectionflags	@""
	.align	4
.nv.constant0._Z21online_softmax_kernelPfS_ii:
	.zero		920


//--------------------- .nv.constant0._Z20naive_softmax_kernelPfS_ii --------------------------
	.section	.nv.constant0._Z20naive_softmax_kernelPfS_ii,"a",@progbits
	.sectionflags	@""
	.align	4
.nv.constant0._Z20naive_softmax_kernelPfS_ii:
	.zero		920


//--------------------- SYMBOLS --------------------------

	.type		.nv.reservedSmem.offset0,@object
	.size		.nv.reservedSmem.offset0,0x4
	.type		.nv.reservedSmem.cap,@object
	.size		.nv.reservedSmem.cap,0x4
